// auto-generated by cutlass_sweep.gemm — config: {"arch": "sm_90", "cluster_m": 2, "cluster_n": 1, "dtype": "int8", "stages": 3, "tile_k": 64, "tile_m": 128, "tile_n": 256}
#include "cutlass/cutlass.h"
#include "cutlass/gemm/collective/collective_builder.hpp"
#include "cutlass/gemm/device/gemm_universal_adapter.h"
#include "cutlass/gemm/kernel/gemm_universal.hpp"
#include "cutlass/epilogue/collective/collective_builder.hpp"

using ElemA = int8_t;
using ElemB = int8_t;
using ElemCD = int8_t;
using Acc  = int32_t;
using TileShape    = cute::Shape<cute::_128, cute::_256, cute::_64>;
using ClusterShape = cute::Shape<cute::_2, cute::_1, cute::_1>;

using CollectiveEpilogue = typename cutlass::epilogue::collective::CollectiveBuilder<
    cutlass::arch::Sm90, cutlass::arch::OpClassTensorOp,
    TileShape, ClusterShape,
    cutlass::epilogue::collective::EpilogueTileAuto,
    Acc, Acc,
    ElemCD, cutlass::layout::RowMajor, 128 / cutlass::sizeof_bits<ElemCD>::value,
    ElemCD, cutlass::layout::RowMajor, 128 / cutlass::sizeof_bits<ElemCD>::value,
    cutlass::epilogue::collective::EpilogueScheduleAuto
  >::CollectiveOp;

using CollectiveMainloop = typename cutlass::gemm::collective::CollectiveBuilder<
    cutlass::arch::Sm90, cutlass::arch::OpClassTensorOp,
    ElemA, cutlass::layout::RowMajor, 128 / cutlass::sizeof_bits<ElemA>::value,
    ElemB, cutlass::layout::ColumnMajor, 128 / cutlass::sizeof_bits<ElemB>::value,
    Acc,
    TileShape, ClusterShape,
    cutlass::gemm::collective::StageCount<3>,
    cutlass::gemm::collective::KernelScheduleAuto
  >::CollectiveOp;

using GemmKernel = cutlass::gemm::kernel::GemmUniversal<
    cute::Shape<int,int,int,int>,
    CollectiveMainloop,
    CollectiveEpilogue
>;
using Gemm = cutlass::gemm::device::GemmUniversalAdapter<GemmKernel>;

// Force the device kernel symbol into the cubin without needing a host main.
auto* _anchor = &cutlass::device_kernel<GemmKernel>;


// ===== COMPILED SASS (sm_90a) =====

	.target	sm_90a

	.elftype	@"ET_EXEC"


//--------------------- .note.nv.tkinfo           --------------------------
	.section	.note.nv.tkinfo,"",@"SHT_NOTE"
	.sectionflags	@"SHF_NOTE_NV_TKINFO"
	.tkinfo
        /*0018*/ 	.word	0x00000002
        /*0030*/ 	.string	""
        /*0030*/ 	.string	"ptxas"
        /*0030*/ 	.string	"Cuda compilation tools, release 13.0, V13.0.88"
        /*0030*/ 	.string	"Build cuda_13.0.r13.0/compiler.36424714_0"
        /*0030*/ 	.string	"-arch sm_90a -m 64 "



//--------------------- .note.nv.cuinfo           --------------------------
	.section	.note.nv.cuinfo,"",@"SHT_NOTE"
	.sectionflags	@"SHF_NOTE_NV_CUINFO"
        /*0018*/ 	.short	0x0002
        /*001a*/ 	.short	0x005a
        /*001c*/ 	.short	0x0082
	.zero		2


//--------------------- .nv.info                  --------------------------
	.section	.nv.info,"",@"SHT_CUDA_INFO"
	.align	4


	//----- nvinfo : EIATTR_REGCOUNT
	.align		4
        /*0000*/ 	.byte	0x04, 0x2f
        /*0002*/ 	.short	(.L_15 - .L_14)
	.align		4
.L_14:
        /*0004*/ 	.word	index@(_ZN7cutlass13device_kernelINS_4gemm6kernel13GemmUniversalIN4cute5tupleIJiiiiEEENS1_10collective13CollectiveMmaINS1_34MainloopSm90TmaGmmaWarpSpecializedILi3ENS5_IJNS4_1CILi2EEENSA_ILi1EEESC_EEENS1_35KernelTmaWarpSpecializedCooperativeEEENS5_IJNSA_ILi128EEENSA_ILi256EEENSA_ILi64EEEEEEaNS5_IJlSC_lEEEaSK_NS4_8TiledMMAINS4_8MMA_AtomIJNS4_4SM904GMMA27MMA_64x256x32_S32S8S8_SS_TNEEEENS4_6LayoutISD_NS5_IJSC_NSA_ILi0EEESS_EEEEENS5_IJNS4_10UnderscoreESV_SV_EEEEENS4_13SM90_TMA_LOADENS4_14ComposedLayoutINS4_7SwizzleILi2ELi4ELi3EEENS4_18smem_ptr_flag_bitsILi8EEENSR_INS5_IJNSA_ILi8EEESI_EEENS5_IJSI_SC_EEEEEEEvNS4_8identityENS4_23SM90_TMA_LOAD_MULTICASTES18_vS19_EENS_8epilogue10collective6detail29Sm90TmaWarpSpecializedAdapterINS1D_15DefaultEpilogueIaSK_SK_NS1C_6thread17LinearCombinationIaLi1EiiLNS1H_9ScaleType4KindE0ELNS_15FloatRoundStyleE2EaEENS1_15EpilogueDefaultEEEEEvvEEEEvNT_6ParamsE)
        /*0008*/ 	.word	0x000000a8


	//----- nvinfo : EIATTR_FRAME_SIZE
	.align		4
.L_15:
        /*000c*/ 	.byte	0x04, 0x11
        /*000e*/ 	.short	(.L_17 - .L_16)
	.align		4
.L_16:
        /*0010*/ 	.word	index@(_ZN7cutlass13device_kernelINS_4gemm6kernel13GemmUniversalIN4cute5tupleIJiiiiEEENS1_10collective13CollectiveMmaINS1_34MainloopSm90TmaGmmaWarpSpecializedILi3ENS5_IJNS4_1CILi2EEENSA_ILi1EEESC_EEENS1_35KernelTmaWarpSpecializedCooperativeEEENS5_IJNSA_ILi128EEENSA_ILi256EEENSA_ILi64EEEEEEaNS5_IJlSC_lEEEaSK_NS4_8TiledMMAINS4_8MMA_AtomIJNS4_4SM904GMMA27MMA_64x256x32_S32S8S8_SS_TNEEEENS4_6LayoutISD_NS5_IJSC_NSA_ILi0EEESS_EEEEENS5_IJNS4_10UnderscoreESV_SV_EEEEENS4_13SM90_TMA_LOADENS4_14ComposedLayoutINS4_7SwizzleILi2ELi4ELi3EEENS4_18smem_ptr_flag_bitsILi8EEENSR_INS5_IJNSA_ILi8EEESI_EEENS5_IJSI_SC_EEEEEEEvNS4_8identityENS4_23SM90_TMA_LOAD_MULTICASTES18_vS19_EENS_8epilogue10collective6detail29Sm90TmaWarpSpecializedAdapterINS1D_15DefaultEpilogueIaSK_SK_NS1C_6thread17LinearCombinationIaLi1EiiLNS1H_9ScaleType4KindE0ELNS_15FloatRoundStyleE2EaEENS1_15EpilogueDefaultEEEEEvvEEEEvNT_6ParamsE)
        /*0014*/ 	.word	0x00000000


	//----- nvinfo : EIATTR_MIN_STACK_SIZE
	.align		4
.L_17:
        /*0018*/ 	.byte	0x04, 0x12
        /*001a*/ 	.short	(.L_19 - .L_18)
	.align		4
.L_18:
        /*001c*/ 	.word	index@(_ZN7cutlass13device_kernelINS_4gemm6kernel13GemmUniversalIN4cute5tupleIJiiiiEEENS1_10collective13CollectiveMmaINS1_34MainloopSm90TmaGmmaWarpSpecializedILi3ENS5_IJNS4_1CILi2EEENSA_ILi1EEESC_EEENS1_35KernelTmaWarpSpecializedCooperativeEEENS5_IJNSA_ILi128EEENSA_ILi256EEENSA_ILi64EEEEEEaNS5_IJlSC_lEEEaSK_NS4_8TiledMMAINS4_8MMA_AtomIJNS4_4SM904GMMA27MMA_64x256x32_S32S8S8_SS_TNEEEENS4_6LayoutISD_NS5_IJSC_NSA_ILi0EEESS_EEEEENS5_IJNS4_10UnderscoreESV_SV_EEEEENS4_13SM90_TMA_LOADENS4_14ComposedLayoutINS4_7SwizzleILi2ELi4ELi3EEENS4_18smem_ptr_flag_bitsILi8EEENSR_INS5_IJNSA_ILi8EEESI_EEENS5_IJSI_SC_EEEEEEEvNS4_8identityENS4_23SM90_TMA_LOAD_MULTICASTES18_vS19_EENS_8epilogue10collective6detail29Sm90TmaWarpSpecializedAdapterINS1D_15DefaultEpilogueIaSK_SK_NS1C_6thread17LinearCombinationIaLi1EiiLNS1H_9ScaleType4KindE0ELNS_15FloatRoundStyleE2EaEENS1_15EpilogueDefaultEEEEEvvEEEEvNT_6ParamsE)
        /*0020*/ 	.word	0x00000000
.L_19:


//--------------------- .nv.compat                --------------------------
	.section	.nv.compat,"",@"SHT_CUDA_COMPAT_INFO"
	.align	4
        /*0000*/ 	.byte	0x02, 0x09, 0x01, 0x00, 0x02, 0x02, 0x04, 0x00, 0x02, 0x05, 0x05, 0x00, 0x03, 0x07, 0x01, 0x01
        /*0010*/ 	.byte	0x02, 0x03, 0x01, 0x00, 0x02, 0x06, 0x01, 0x00, 0x04, 0x0b, 0x08, 0x00, 0x00, 0x00, 0x00, 0x00
        /*0020*/ 	.byte	0x00, 0x00, 0x00, 0x00


//--------------------- .nv.info._ZN7cutlass13device_kernelINS_4gemm6kernel13GemmUniversalIN4cute5tupleIJiiiiEEENS1_10collective13CollectiveMmaINS1_34MainloopSm90TmaGmmaWarpSpecializedILi3ENS5_IJNS4_1CILi2EEENSA_ILi1EEESC_EEENS1_35KernelTmaWarpSpecializedCooperativeEEENS5_IJNSA_ILi128EEENSA_ILi256EEENSA_ILi64EEEEEEaNS5_IJlSC_lEEEaSK_NS4_8TiledMMAINS4_8MMA_AtomIJNS4_4SM904GMMA27MMA_64x256x32_S32S8S8_SS_TNEEEENS4_6LayoutISD_NS5_IJSC_NSA_ILi0EEESS_EEEEENS5_IJNS4_10UnderscoreESV_SV_EEEEENS4_13SM90_TMA_LOADENS4_14ComposedLayoutINS4_7SwizzleILi2ELi4ELi3EEENS4_18smem_ptr_flag_bitsILi8EEENSR_INS5_IJNSA_ILi8EEESI_EEENS5_IJSI_SC_EEEEEEEvNS4_8identityENS4_23SM90_TMA_LOAD_MULTICASTES18_vS19_EENS_8epilogue10collective6detail29Sm90TmaWarpSpecializedAdapterINS1D_15DefaultEpilogueIaSK_SK_NS1C_6thread17LinearCombinationIaLi1EiiLNS1H_9ScaleType4KindE0ELNS_15FloatRoundStyleE2EaEENS1_15EpilogueDefaultEEEEEvvEEEEvNT_6ParamsE --------------------------
	.section	.nv.info._ZN7cutlass13device_kernelINS_4gemm6kernel13GemmUniversalIN4cute5tupleIJiiiiEEENS1_10collective13CollectiveMmaINS1_34MainloopSm90TmaGmmaWarpSpecializedILi3ENS5_IJNS4_1CILi2EEENSA_ILi1EEESC_EEENS1_35KernelTmaWarpSpecializedCooperativeEEENS5_IJNSA_ILi128EEENSA_ILi256EEENSA_ILi64EEEEEEaNS5_IJlSC_lEEEaSK_NS4_8TiledMMAINS4_8MMA_AtomIJNS4_4SM904GMMA27MMA_64x256x32_S32S8S8_SS_TNEEEENS4_6LayoutISD_NS5_IJSC_NSA_ILi0EEESS_EEEEENS5_IJNS4_10UnderscoreESV_SV_EEEEENS4_13SM90_TMA_LOADENS4_14ComposedLayoutINS4_7SwizzleILi2ELi4ELi3EEENS4_18smem_ptr_flag_bitsILi8EEENSR_INS5_IJNSA_ILi8EEESI_EEENS5_IJSI_SC_EEEEEEEvNS4_8identityENS4_23SM90_TMA_LOAD_MULTICASTES18_vS19_EENS_8epilogue10collective6detail29Sm90TmaWarpSpecializedAdapterINS1D_15DefaultEpilogueIaSK_SK_NS1C_6thread17LinearCombinationIaLi1EiiLNS1H_9ScaleType4KindE0ELNS_15FloatRoundStyleE2EaEENS1_15EpilogueDefaultEEEEEvvEEEEvNT_6ParamsE,"",@"SHT_CUDA_INFO"
	.sectionflags	@""
	.align	4


	//----- nvinfo : EIATTR_CUDA_API_VERSION
	.align		4
        /*0000*/ 	.byte	0x04, 0x37
        /*0002*/ 	.short	(.L_21 - .L_20)
.L_20:
        /*0004*/ 	.word	0x00000082


	//----- nvinfo : EIATTR_KPARAM_INFO
	.align		4
.L_21:
        /*0008*/ 	.byte	0x04, 0x17
        /*000a*/ 	.short	(.L_23 - .L_22)
.L_22:
        /*000c*/ 	.word	0x00000000
        /*0010*/ 	.short	0x0000
        /*0012*/ 	.short	0x0070
        /*0014*/ 	.byte	0x00, 0xf0, 0x01, 0x10


	//----- nvinfo : EIATTR_SPARSE_MMA_MASK
	.align		4
.L_23:
        /*0018*/ 	.byte	0x03, 0x50
        /*001a*/ 	.short	0x0000


	//----- nvinfo : EIATTR_MAXREG_COUNT
	.align		4
        /*001c*/ 	.byte	0x03, 0x1b
        /*001e*/ 	.short	0x00a8


	//----- nvinfo : EIATTR_NUM_BARRIERS
	.align		4
        /*0020*/ 	.byte	0x02, 0x4c
        /*0022*/ 	.byte	0x01
	.zero		1


	//----- nvinfo : EIATTR_EXTERNS
	.align		4
        /*0024*/ 	.byte	0x04, 0x0f
        /*0026*/ 	.short	(.L_25 - .L_24)


	//   ....[0]....
	.align		4
.L_24:
        /*0028*/ 	.word	index@(__assertfail)


	//----- nvinfo : EIATTR_MERCURY_ISA_VERSION
	.align		4
.L_25:
        /*002c*/ 	.byte	0x03, 0x5f
        /*002e*/ 	.short	0x0101


	//----- nvinfo : EIATTR_INT_WARP_WIDE_INSTR_OFFSETS
	.align		4
        /*0030*/ 	.byte	0x04, 0x31
        /*0032*/ 	.short	(.L_27 - .L_26)


	//   ....[0]....
.L_26:
        /*0034*/ 	.word	0x00000460


	//   ....[1]....
        /*0038*/ 	.word	0x00000490


	//   ....[2]....
        /*003c*/ 	.word	0x00000650


	//----- nvinfo : EIATTR_COOP_GROUP_MASK_REGIDS
	.align		4
.L_27:
        /*0040*/ 	.byte	0x04, 0x29
        /*0042*/ 	.short	(.L_29 - .L_28)


	//   ....[0]....
.L_28:
        /*0044*/ 	.word	0xffffffff


	//   ....[1]....
        /*0048*/ 	.word	0xffffffff


	//   ....[2]....
        /*004c*/ 	.word	0xffffffff


	//   ....[3]....
        /*0050*/ 	.word	0xffffffff


	//   ....[4]....
        /*0054*/ 	.word	0xffffffff


	//   ....[5]....
        /*0058*/ 	.word	0xffffffff


	//----- nvinfo : EIATTR_COOP_GROUP_INSTR_OFFSETS
	.align		4
.L_29:
        /*005c*/ 	.byte	0x04, 0x28
        /*005e*/ 	.short	(.L_31 - .L_30)


	//   ....[0]....
.L_30:
        /*0060*/ 	.word	0x00000060


	//   ....[1]....
        /*0064*/ 	.word	0x00000070


	//   ....[2]....
        /*0068*/ 	.word	0x00000130


	//   ....[3]....
        /*006c*/ 	.word	0x000002b0


	//   ....[4]....
        /*0070*/ 	.word	0x000007d0


	//   ....[5]....
        /*0074*/ 	.word	0x00001210


	//----- nvinfo : EIATTR_REG_RECONFIG
	.align		4
.L_31:
        /*0078*/ 	.byte	0x01, 0x54
	.zero		2


	//----- nvinfo : EIATTR_SYSCALL_OFFSETS
	.align		4
        /*007c*/ 	.byte	0x04, 0x46
        /*007e*/ 	.short	(.L_33 - .L_32)


	//   ....[0]....
.L_32:
        /*0080*/ 	.word	0x000013d0


	//----- nvinfo : EIATTR_MBARRIER_INSTR_OFFSETS
	.align		4
.L_33:
        /*0084*/ 	.byte	0x04, 0x39
        /*0086*/ 	.short	(.L_35 - .L_34)


	//   ....[0]....
.L_34:
        /*0088*/ 	.word	0x00000230
        /*008c*/ 	.word	0x000000ff
        /*0090*/ 	.word	0x00000000
        /*0094*/ 	.short	0x0100
        /*0096*/ 	.byte	0x08
	.zero		1


	//   ....[1]....
        /*0098*/ 	.word	0x00000240
        /*009c*/ 	.word	0x000000ff
        /*00a0*/ 	.word	0x00000018
        /*00a4*/ 	.short	0x0100
        /*00a6*/ 	.byte	0x08
	.zero		1


	//   ....[2]....
        /*00a8*/ 	.word	0x00000250
        /*00ac*/ 	.word	0x000000ff
        /*00b0*/ 	.word	0x00000008
        /*00b4*/ 	.short	0x0100
        /*00b6*/ 	.byte	0x08
	.zero		1


	//   ....[3]....
        /*00b8*/ 	.word	0x00000260
        /*00bc*/ 	.word	0x000000ff
        /*00c0*/ 	.word	0x00000020
        /*00c4*/ 	.short	0x0100
        /*00c6*/ 	.byte	0x08
	.zero		1


	//   ....[4]....
        /*00c8*/ 	.word	0x00000270
        /*00cc*/ 	.word	0x000000ff
        /*00d0*/ 	.word	0x00000010
        /*00d4*/ 	.short	0x0100
        /*00d6*/ 	.byte	0x08
	.zero		1


	//   ....[5]....
        /*00d8*/ 	.word	0x00000280
        /*00dc*/ 	.word	0x000000ff
        /*00e0*/ 	.word	0x00000028
        /*00e4*/ 	.short	0x0100
        /*00e6*/ 	.byte	0x08
	.zero		1


	//   ....[6]....
        /*00e8*/ 	.word	0x000006d0
        /*00ec*/ 	.word	0x000000ff
        /*00f0*/ 	.word	0x00000040
        /*00f4*/ 	.short	0x0100
        /*00f6*/ 	.byte	0x06
	.zero		1


	//   ....[7]....
        /*00f8*/ 	.word	0x00000760
        /*00fc*/ 	.word	0x000000ff
        /*0100*/ 	.word	0x00000048
        /*0104*/ 	.short	0x0100
        /*0106*/ 	.byte	0x06
	.zero		1


	//   ....[8]....
        /*0108*/ 	.word	0x000014a0
        /*010c*/ 	.word	0x00000003
        /*0110*/ 	.word	0x00000000
        /*0114*/ 	.short	0x010a
        /*0116*/ 	.byte	0x3f
	.zero		1


	//   ....[9]....
        /*0118*/ 	.word	0x000014e0
        /*011c*/ 	.word	0x00000003
        /*0120*/ 	.word	0x00000000
        /*0124*/ 	.short	0x010a
        /*0126*/ 	.byte	0x3f
	.zero		1


	//   ....[10]....
        /*0128*/ 	.word	0x000017b0
        /*012c*/ 	.word	0x00000005
        /*0130*/ 	.word	0x00000000
        /*0134*/ 	.short	0x010a
        /*0136*/ 	.byte	0x3f
	.zero		1


	//   ....[11]....
        /*0138*/ 	.word	0x000017f0
        /*013c*/ 	.word	0x00000005
        /*0140*/ 	.word	0x00000000
        /*0144*/ 	.short	0x010a
        /*0146*/ 	.byte	0x3f
	.zero		1


	//   ....[12]....
        /*0148*/ 	.word	0x00001950
        /*014c*/ 	.word	0x00000005
        /*0150*/ 	.word	0x00000000
        /*0154*/ 	.short	0x0101
        /*0156*/ 	.byte	0x3f
	.zero		1


	//   ....[13]....
        /*0158*/ 	.word	0x00001b70
        /*015c*/ 	.word	0x00000003
        /*0160*/ 	.word	0x00000000
        /*0164*/ 	.short	0x0101
        /*0166*/ 	.byte	0x3f
	.zero		1


	//   ....[14]....
        /*0168*/ 	.word	0x00009080
        /*016c*/ 	.word	0x00000017
        /*0170*/ 	.word	0x00000018
        /*0174*/ 	.short	0x010a
        /*0176*/ 	.byte	0x3f
	.zero		1


	//   ....[15]....
        /*0178*/ 	.word	0x000093f0
        /*017c*/ 	.word	0x00000003
        /*0180*/ 	.word	0x00000048
        /*0184*/ 	.short	0x0101
        /*0186*/ 	.byte	0x3f
	.zero		1


	//   ....[16]....
        /*0188*/ 	.word	0x00009b50
        /*018c*/ 	.word	0x00000007
        /*0190*/ 	.word	0x00000000
        /*0194*/ 	.short	0x010a
        /*0196*/ 	.byte	0x3f
	.zero		1


	//   ....[17]....
        /*0198*/ 	.word	0x00009bd0
        /*019c*/ 	.word	0x00000006
        /*01a0*/ 	.word	0x00000000
        /*01a4*/ 	.short	0x010a
        /*01a6*/ 	.byte	0x3f
	.zero		1


	//   ....[18]....
        /*01a8*/ 	.word	0x00009c60
        /*01ac*/ 	.word	0x00000003
        /*01b0*/ 	.word	0x00000000
        /*01b4*/ 	.short	0x010a
        /*01b6*/ 	.byte	0x3f
	.zero		1


	//   ....[19]....
        /*01b8*/ 	.word	0x00009cc0
        /*01bc*/ 	.word	0x00000003
        /*01c0*/ 	.word	0x00000000
        /*01c4*/ 	.short	0x010a
        /*01c6*/ 	.byte	0x3f
	.zero		1


	//   ....[20]....
        /*01c8*/ 	.word	0x00009d10
        /*01cc*/ 	.word	0x00000005
        /*01d0*/ 	.word	0x00000000
        /*01d4*/ 	.short	0x010a
        /*01d6*/ 	.byte	0x3f
	.zero		1


	//   ....[21]....
        /*01d8*/ 	.word	0x00009de0
        /*01dc*/ 	.word	0x00000017
        /*01e0*/ 	.word	0x00000018
        /*01e4*/ 	.short	0x010a
        /*01e6*/ 	.byte	0x3f
	.zero		1


	//   ....[22]....
        /*01e8*/ 	.word	0x00009eb0
        /*01ec*/ 	.word	0x00000007
        /*01f0*/ 	.word	0x00000000
        /*01f4*/ 	.short	0x010a
        /*01f6*/ 	.byte	0x3f
	.zero		1


	//   ....[23]....
        /*01f8*/ 	.word	0x00009f00
        /*01fc*/ 	.word	0x00000006
        /*0200*/ 	.word	0x00000000
        /*0204*/ 	.short	0x010a
        /*0206*/ 	.byte	0x3f
	.zero		1


	//----- nvinfo : EIATTR_NUM_MBARRIERS
	.align		4
.L_35:
        /*0208*/ 	.byte	0x03, 0x38
        /*020a*/ 	.short	0x0008


	//----- nvinfo : EIATTR_EXIT_INSTR_OFFSETS
	.align		4
        /*020c*/ 	.byte	0x04, 0x1c
        /*020e*/ 	.short	(.L_37 - .L_36)


	//   ....[0]....
.L_36:
        /*0210*/ 	.word	0x00000930


	//   ....[1]....
        /*0214*/ 	.word	0x00001150


	//   ....[2]....
        /*0218*/ 	.word	0x00008780


	//   ....[3]....
        /*021c*/ 	.word	0x00008ce0


	//   ....[4]....
        /*0220*/ 	.word	0x00009cb0


	//----- nvinfo : EIATTR_MAX_THREADS
	.align		4
.L_37:
        /*0224*/ 	.byte	0x04, 0x05
        /*0226*/ 	.short	(.L_39 - .L_38)
.L_38:
        /*0228*/ 	.word	0x00000180
        /*022c*/ 	.word	0x00000001
        /*0230*/ 	.word	0x00000001


	//----- nvinfo : EIATTR_CRS_STACK_SIZE
	.align		4
.L_39:
        /*0234*/ 	.byte	0x04, 0x1e
        /*0236*/ 	.short	(.L_41 - .L_40)
.L_40:
        /*0238*/ 	.word	0x00000000


	//----- nvinfo : EIATTR_CBANK_PARAM_SIZE
	.align		4
.L_41:
        /*023c*/ 	.byte	0x03, 0x19
        /*023e*/ 	.short	0x0470


	//----- nvinfo : EIATTR_PARAM_CBANK
	.align		4
        /*0240*/ 	.byte	0x04, 0x0a
        /*0242*/ 	.short	(.L_43 - .L_42)
	.align		4
.L_42:
        /*0244*/ 	.word	index@(.nv.constant0._ZN7cutlass13device_kernelINS_4gemm6kernel13GemmUniversalIN4cute5tupleIJiiiiEEENS1_10collective13CollectiveMmaINS1_34MainloopSm90TmaGmmaWarpSpecializedILi3ENS5_IJNS4_1CILi2EEENSA_ILi1EEESC_EEENS1_35KernelTmaWarpSpecializedCooperativeEEENS5_IJNSA_ILi128EEENSA_ILi256EEENSA_ILi64EEEEEEaNS5_IJlSC_lEEEaSK_NS4_8TiledMMAINS4_8MMA_AtomIJNS4_4SM904GMMA27MMA_64x256x32_S32S8S8_SS_TNEEEENS4_6LayoutISD_NS5_IJSC_NSA_ILi0EEESS_EEEEENS5_IJNS4_10UnderscoreESV_SV_EEEEENS4_13SM90_TMA_LOADENS4_14ComposedLayoutINS4_7SwizzleILi2ELi4ELi3EEENS4_18smem_ptr_flag_bitsILi8EEENSR_INS5_IJNSA_ILi8EEESI_EEENS5_IJSI_SC_EEEEEEEvNS4_8identityENS4_23SM90_TMA_LOAD_MULTICASTES18_vS19_EENS_8epilogue10collective6detail29Sm90TmaWarpSpecializedAdapterINS1D_15DefaultEpilogueIaSK_SK_NS1C_6thread17LinearCombinationIaLi1EiiLNS1H_9ScaleType4KindE0ELNS_15FloatRoundStyleE2EaEENS1_15EpilogueDefaultEEEEEvvEEEEvNT_6ParamsE)
        /*0248*/ 	.short	0x0210
        /*024a*/ 	.short	0x0470


	//----- nvinfo : EIATTR_SW_WAR
	.align		4
.L_43:
        /*024c*/ 	.byte	0x04, 0x36
        /*024e*/ 	.short	(.L_45 - .L_44)
.L_44:
        /*0250*/ 	.word	0x00000008
.L_45:


//--------------------- .nv.callgraph             --------------------------
	.section	.nv.callgraph,"",@"SHT_CUDA_CALLGRAPH"
	.align	4
	.sectionentsize	8
	.align		4
        /*0000*/ 	.word	0x00000000
	.align		4
        /*0004*/ 	.word	0xffffffff
	.align		4
        /*0008*/ 	.word	index@(_ZN7cutlass13device_kernelINS_4gemm6kernel13GemmUniversalIN4cute5tupleIJiiiiEEENS1_10collective13CollectiveMmaINS1_34MainloopSm90TmaGmmaWarpSpecializedILi3ENS5_IJNS4_1CILi2EEENSA_ILi1EEESC_EEENS1_35KernelTmaWarpSpecializedCooperativeEEENS5_IJNSA_ILi128EEENSA_ILi256EEENSA_ILi64EEEEEEaNS5_IJlSC_lEEEaSK_NS4_8TiledMMAINS4_8MMA_AtomIJNS4_4SM904GMMA27MMA_64x256x32_S32S8S8_SS_TNEEEENS4_6LayoutISD_NS5_IJSC_NSA_ILi0EEESS_EEEEENS5_IJNS4_10UnderscoreESV_SV_EEEEENS4_13SM90_TMA_LOADENS4_14ComposedLayoutINS4_7SwizzleILi2ELi4ELi3EEENS4_18smem_ptr_flag_bitsILi8EEENSR_INS5_IJNSA_ILi8EEESI_EEENS5_IJSI_SC_EEEEEEEvNS4_8identityENS4_23SM90_TMA_LOAD_MULTICASTES18_vS19_EENS_8epilogue10collective6detail29Sm90TmaWarpSpecializedAdapterINS1D_15DefaultEpilogueIaSK_SK_NS1C_6thread17LinearCombinationIaLi1EiiLNS1H_9ScaleType4KindE0ELNS_15FloatRoundStyleE2EaEENS1_15EpilogueDefaultEEEEEvvEEEEvNT_6ParamsE)
	.align		4
        /*000c*/ 	.word	index@(__assertfail)
	.align		4
        /*0010*/ 	.word	0x00000000
	.align		4
        /*0014*/ 	.word	0xfffffffe
	.align		4
        /*0018*/ 	.word	0x00000000
	.align		4
        /*001c*/ 	.word	0xfffffffd
	.align		4
        /*0020*/ 	.word	0x00000000
	.align		4
        /*0024*/ 	.word	0xfffffffc


//--------------------- .nv.constant4             --------------------------
	.section	.nv.constant4,"a",@progbits
	.align	8
	.align		8
.nv.constant4:
        /*0000*/ 	.dword	__assertfail
	.align		8
        /*0008*/ 	.dword	__unnamed_1
	.align		8
        /*0010*/ 	.dword	_ZN39_INTERNAL_a2eb8b31_4_k_cu_edf667a9_54014cuda3std3__45__cpo5beginE
	.align		8
        /*0018*/ 	.dword	_ZN39_INTERNAL_a2eb8b31_4_k_cu_edf667a9_54014cuda3std3__45__cpo3endE
	.align		8
        /*0020*/ 	.dword	_ZN39_INTERNAL_a2eb8b31_4_k_cu_edf667a9_54014cuda3std3__45__cpo6cbeginE
	.align		8
        /*0028*/ 	.dword	_ZN39_INTERNAL_a2eb8b31_4_k_cu_edf667a9_54014cuda3std3__45__cpo4cendE
	.align		8
        /*0030*/ 	.dword	_ZN39_INTERNAL_a2eb8b31_4_k_cu_edf667a9_54014cuda3std3__441_GLOBAL__N__a2eb8b31_4_k_cu_edf667a9_54016ignoreE
	.align		8
        /*0038*/ 	.dword	_ZN39_INTERNAL_a2eb8b31_4_k_cu_edf667a9_54014cuda3std3__419piecewise_constructE
	.align		8
        /*0040*/ 	.dword	_ZN39_INTERNAL_a2eb8b31_4_k_cu_edf667a9_54014cuda3std3__48in_placeE
	.align		8
        /*0048*/ 	.dword	_ZN39_INTERNAL_a2eb8b31_4_k_cu_edf667a9_54014cuda3std6ranges3__45__cpo4swapE
	.align		8
        /*0050*/ 	.dword	_ZN39_INTERNAL_a2eb8b31_4_k_cu_edf667a9_54014cuda3std6ranges3__45__cpo9iter_moveE
	.align		8
        /*0058*/ 	.dword	_ZN39_INTERNAL_a2eb8b31_4_k_cu_edf667a9_54014cute7productE
	.align		8
        /*0060*/ 	.dword	_ZN39_INTERNAL_a2eb8b31_4_k_cu_edf667a9_54014cute1_E
	.align		8
        /*0068*/ 	.dword	$str$22
	.align		8
        /*0070*/ 	.dword	$str$23


//--------------------- .text._ZN7cutlass13device_kernelINS_4gemm6kernel13GemmUniversalIN4cute5tupleIJiiiiEEENS1_10collective13CollectiveMmaINS1_34MainloopSm90TmaGmmaWarpSpecializedILi3ENS5_IJNS4_1CILi2EEENSA_ILi1EEESC_EEENS1_35KernelTmaWarpSpecializedCooperativeEEENS5_IJNSA_ILi128EEENSA_ILi256EEENSA_ILi64EEEEEEaNS5_IJlSC_lEEEaSK_NS4_8TiledMMAINS4_8MMA_AtomIJNS4_4SM904GMMA27MMA_64x256x32_S32S8S8_SS_TNEEEENS4_6LayoutISD_NS5_IJSC_NSA_ILi0EEESS_EEEEENS5_IJNS4_10UnderscoreESV_SV_EEEEENS4_13SM90_TMA_LOADENS4_14ComposedLayoutINS4_7SwizzleILi2ELi4ELi3EEENS4_18smem_ptr_flag_bitsILi8EEENSR_INS5_IJNSA_ILi8EEESI_EEENS5_IJSI_SC_EEEEEEEvNS4_8identityENS4_23SM90_TMA_LOAD_MULTICASTES18_vS19_EENS_8epilogue10collective6detail29Sm90TmaWarpSpecializedAdapterINS1D_15DefaultEpilogueIaSK_SK_NS1C_6thread17LinearCombinationIaLi1EiiLNS1H_9ScaleType4KindE0ELNS_15FloatRoundStyleE2EaEENS1_15EpilogueDefaultEEEEEvvEEEEvNT_6ParamsE --------------------------
	.section	.text._ZN7cutlass13device_kernelINS_4gemm6kernel13GemmUniversalIN4cute5tupleIJiiiiEEENS1_10collective13CollectiveMmaINS1_34MainloopSm90TmaGmmaWarpSpecializedILi3ENS5_IJNS4_1CILi2EEENSA_ILi1EEESC_EEENS1_35KernelTmaWarpSpecializedCooperativeEEENS5_IJNSA_ILi128EEENSA_ILi256EEENSA_ILi64EEEEEEaNS5_IJlSC_lEEEaSK_NS4_8TiledMMAINS4_8MMA_AtomIJNS4_4SM904GMMA27MMA_64x256x32_S32S8S8_SS_TNEEEENS4_6LayoutISD_NS5_IJSC_NSA_ILi0EEESS_EEEEENS5_IJNS4_10UnderscoreESV_SV_EEEEENS4_13SM90_TMA_LOADENS4_14ComposedLayoutINS4_7SwizzleILi2ELi4ELi3EEENS4_18smem_ptr_flag_bitsILi8EEENSR_INS5_IJNSA_ILi8EEESI_EEENS5_IJSI_SC_EEEEEEEvNS4_8identityENS4_23SM90_TMA_LOAD_MULTICASTES18_vS19_EENS_8epilogue10collective6detail29Sm90TmaWarpSpecializedAdapterINS1D_15DefaultEpilogueIaSK_SK_NS1C_6thread17LinearCombinationIaLi1EiiLNS1H_9ScaleType4KindE0ELNS_15FloatRoundStyleE2EaEENS1_15EpilogueDefaultEEEEEvvEEEEvNT_6ParamsE,"ax",@progbits
	.align	128
.text._ZN7cutlass13device_kernelINS_4gemm6kernel13GemmUniversalIN4cute5tupleIJiiiiEEENS1_10collective13CollectiveMmaINS1_34MainloopSm90TmaGmmaWarpSpecializedILi3ENS5_IJNS4_1CILi2EEENSA_ILi1EEESC_EEENS1_35KernelTmaWarpSpecializedCooperativeEEENS5_IJNSA_ILi128EEENSA_ILi256EEENSA_ILi64EEEEEEaNS5_IJlSC_lEEEaSK_NS4_8TiledMMAINS4_8MMA_AtomIJNS4_4SM904GMMA27MMA_64x256x32_S32S8S8_SS_TNEEEENS4_6LayoutISD_NS5_IJSC_NSA_ILi0EEESS_EEEEENS5_IJNS4_10UnderscoreESV_SV_EEEEENS4_13SM90_TMA_LOADENS4_14ComposedLayoutINS4_7SwizzleILi2ELi4ELi3EEENS4_18smem_ptr_flag_bitsILi8EEENSR_INS5_IJNSA_ILi8EEESI_EEENS5_IJSI_SC_EEEEEEEvNS4_8identityENS4_23SM90_TMA_LOAD_MULTICASTES18_vS19_EENS_8epilogue10collective6detail29Sm90TmaWarpSpecializedAdapterINS1D_15DefaultEpilogueIaSK_SK_NS1C_6thread17LinearCombinationIaLi1EiiLNS1H_9ScaleType4KindE0ELNS_15FloatRoundStyleE2EaEENS1_15EpilogueDefaultEEEEEvvEEEEvNT_6ParamsE:
        .type           _ZN7cutlass13device_kernelINS_4gemm6kernel13GemmUniversalIN4cute5tupleIJiiiiEEENS1_10collective13CollectiveMmaINS1_34MainloopSm90TmaGmmaWarpSpecializedILi3ENS5_IJNS4_1CILi2EEENSA_ILi1EEESC_EEENS1_35KernelTmaWarpSpecializedCooperativeEEENS5_IJNSA_ILi128EEENSA_ILi256EEENSA_ILi64EEEEEEaNS5_IJlSC_lEEEaSK_NS4_8TiledMMAINS4_8MMA_AtomIJNS4_4SM904GMMA27MMA_64x256x32_S32S8S8_SS_TNEEEENS4_6LayoutISD_NS5_IJSC_NSA_ILi0EEESS_EEEEENS5_IJNS4_10UnderscoreESV_SV_EEEEENS4_13SM90_TMA_LOADENS4_14ComposedLayoutINS4_7SwizzleILi2ELi4ELi3EEENS4_18smem_ptr_flag_bitsILi8EEENSR_INS5_IJNSA_ILi8EEESI_EEENS5_IJSI_SC_EEEEEEEvNS4_8identityENS4_23SM90_TMA_LOAD_MULTICASTES18_vS19_EENS_8epilogue10collective6detail29Sm90TmaWarpSpecializedAdapterINS1D_15DefaultEpilogueIaSK_SK_NS1C_6thread17LinearCombinationIaLi1EiiLNS1H_9ScaleType4KindE0ELNS_15FloatRoundStyleE2EaEENS1_15EpilogueDefaultEEEEEvvEEEEvNT_6ParamsE,@function
        .size           _ZN7cutlass13device_kernelINS_4gemm6kernel13GemmUniversalIN4cute5tupleIJiiiiEEENS1_10collective13CollectiveMmaINS1_34MainloopSm90TmaGmmaWarpSpecializedILi3ENS5_IJNS4_1CILi2EEENSA_ILi1EEESC_EEENS1_35KernelTmaWarpSpecializedCooperativeEEENS5_IJNSA_ILi128EEENSA_ILi256EEENSA_ILi64EEEEEEaNS5_IJlSC_lEEEaSK_NS4_8TiledMMAINS4_8MMA_AtomIJNS4_4SM904GMMA27MMA_64x256x32_S32S8S8_SS_TNEEEENS4_6LayoutISD_NS5_IJSC_NSA_ILi0EEESS_EEEEENS5_IJNS4_10UnderscoreESV_SV_EEEEENS4_13SM90_TMA_LOADENS4_14ComposedLayoutINS4_7SwizzleILi2ELi4ELi3EEENS4_18smem_ptr_flag_bitsILi8EEENSR_INS5_IJNSA_ILi8EEESI_EEENS5_IJSI_SC_EEEEEEEvNS4_8identityENS4_23SM90_TMA_LOAD_MULTICASTES18_vS19_EENS_8epilogue10collective6detail29Sm90TmaWarpSpecializedAdapterINS1D_15DefaultEpilogueIaSK_SK_NS1C_6thread17LinearCombinationIaLi1EiiLNS1H_9ScaleType4KindE0ELNS_15FloatRoundStyleE2EaEENS1_15EpilogueDefaultEEEEEvvEEEEvNT_6ParamsE,(.L_x_329 - _ZN7cutlass13device_kernelINS_4gemm6kernel13GemmUniversalIN4cute5tupleIJiiiiEEENS1_10collective13CollectiveMmaINS1_34MainloopSm90TmaGmmaWarpSpecializedILi3ENS5_IJNS4_1CILi2EEENSA_ILi1EEESC_EEENS1_35KernelTmaWarpSpecializedCooperativeEEENS5_IJNSA_ILi128EEENSA_ILi256EEENSA_ILi64EEEEEEaNS5_IJlSC_lEEEaSK_NS4_8TiledMMAINS4_8MMA_AtomIJNS4_4SM904GMMA27MMA_64x256x32_S32S8S8_SS_TNEEEENS4_6LayoutISD_NS5_IJSC_NSA_ILi0EEESS_EEEEENS5_IJNS4_10UnderscoreESV_SV_EEEEENS4_13SM90_TMA_LOADENS4_14ComposedLayoutINS4_7SwizzleILi2ELi4ELi3EEENS4_18smem_ptr_flag_bitsILi8EEENSR_INS5_IJNSA_ILi8EEESI_EEENS5_IJSI_SC_EEEEEEEvNS4_8identityENS4_23SM90_TMA_LOAD_MULTICASTES18_vS19_EENS_8epilogue10collective6detail29Sm90TmaWarpSpecializedAdapterINS1D_15DefaultEpilogueIaSK_SK_NS1C_6thread17LinearCombinationIaLi1EiiLNS1H_9ScaleType4KindE0ELNS_15FloatRoundStyleE2EaEENS1_15EpilogueDefaultEEEEEvvEEEEvNT_6ParamsE)
        .other          _ZN7cutlass13device_kernelINS_4gemm6kernel13GemmUniversalIN4cute5tupleIJiiiiEEENS1_10collective13CollectiveMmaINS1_34MainloopSm90TmaGmmaWarpSpecializedILi3ENS5_IJNS4_1CILi2EEENSA_ILi1EEESC_EEENS1_35KernelTmaWarpSpecializedCooperativeEEENS5_IJNSA_ILi128EEENSA_ILi256EEENSA_ILi64EEEEEEaNS5_IJlSC_lEEEaSK_NS4_8TiledMMAINS4_8MMA_AtomIJNS4_4SM904GMMA27MMA_64x256x32_S32S8S8_SS_TNEEEENS4_6LayoutISD_NS5_IJSC_NSA_ILi0EEESS_EEEEENS5_IJNS4_10UnderscoreESV_SV_EEEEENS4_13SM90_TMA_LOADENS4_14ComposedLayoutINS4_7SwizzleILi2ELi4ELi3EEENS4_18smem_ptr_flag_bitsILi8EEENSR_INS5_IJNSA_ILi8EEESI_EEENS5_IJSI_SC_EEEEEEEvNS4_8identityENS4_23SM90_TMA_LOAD_MULTICASTES18_vS19_EENS_8epilogue10collective6detail29Sm90TmaWarpSpecializedAdapterINS1D_15DefaultEpilogueIaSK_SK_NS1C_6thread17LinearCombinationIaLi1EiiLNS1H_9ScaleType4KindE0ELNS_15FloatRoundStyleE2EaEENS1_15EpilogueDefaultEEEEEvvEEEEvNT_6ParamsE,@"STO_CUDA_ENTRY STV_DEFAULT"
_ZN7cutlass13device_kernelINS_4gemm6kernel13GemmUniversalIN4cute5tupleIJiiiiEEENS1_10collective13CollectiveMmaINS1_34MainloopSm90TmaGmmaWarpSpecializedILi3ENS5_IJNS4_1CILi2EEENSA_ILi1EEESC_EEENS1_35KernelTmaWarpSpecializedCooperativeEEENS5_IJNSA_ILi128EEENSA_ILi256EEENSA_ILi64EEEEEEaNS5_IJlSC_lEEEaSK_NS4_8TiledMMAINS4_8MMA_AtomIJNS4_4SM904GMMA27MMA_64x256x32_S32S8S8_SS_TNEEEENS4_6LayoutISD_NS5_IJSC_NSA_ILi0EEESS_EEEEENS5_IJNS4_10UnderscoreESV_SV_EEEEENS4_13SM90_TMA_LOADENS4_14ComposedLayoutINS4_7SwizzleILi2ELi4ELi3EEENS4_18smem_ptr_flag_bitsILi8EEENSR_INS5_IJNSA_ILi8EEESI_EEENS5_IJSI_SC_EEEEEEEvNS4_8identityENS4_23SM90_TMA_LOAD_MULTICASTES18_vS19_EENS_8epilogue10collective6detail29Sm90TmaWarpSpecializedAdapterINS1D_15DefaultEpilogueIaSK_SK_NS1C_6thread17LinearCombinationIaLi1EiiLNS1H_9ScaleType4KindE0ELNS_15FloatRoundStyleE2EaEENS1_15EpilogueDefaultEEEEEvvEEEEvNT_6ParamsE:
[----:B------:R-:W0:Y:S01]  /*0000*/  LDC R1, c[0x0][0x28] ;  /* 0x00000a00ff017b82 */ /* 0x000e220000000800 */
[----:B------:R-:W1:Y:S01]  /*0010*/  S2R R18, SR_TID.X ;  /* 0x0000000000127919 */ /* 0x000e620000002100 */
[----:B------:R-:W-:Y:S01]  /*0020*/  ELECT P0, URZ, PT ;  /* 0x00000000003f782f */ /* 0x000fe20003800000 */
[----:B------:R-:W-:Y:S01]  /*0030*/  BSSY B0, `(.L_x_0) ;  /* 0x000000f000007945 */ /* 0x000fe20003800000 */
[--C-:B-1----:R-:W-:Y:S02]  /*0040*/  SHF.R.U32.HI R0, RZ, 0x5, R18.reuse ;  /* 0x00000005ff007819 */ /* 0x102fe40000011612 */
[----:B------:R-:W-:-:S03]  /*0050*/  SHF.R.U32.HI R3, RZ, 0x7, R18 ;  /* 0x00000007ff037819 */ /* 0x000fc60000011612 */
[----:B------:R-:W1:Y:S04]  /*0060*/  SHFL.IDX PT, R2, R0, RZ, 0x1f ;  /* 0x00001fff00027589 */ /* 0x000e6800000e0000 */
[----:B------:R2:W3:Y:S01]  /*0070*/  SHFL.IDX PT, R5, R3, RZ, 0x1f ;  /* 0x00001fff03057589 */ /* 0x0004e200000e0000 */
[----:B-1----:R-:W-:-:S13]  /*0080*/  ISETP.NE.OR P0, PT, R2, RZ, !P0 ;  /* 0x000000ff0200720c */ /* 0x002fda0004705670 */
[----:B0-23--:R-:W-:Y:S05]  /*0090*/  @P0 BRA `(.L_x_1) ;  /* 0x0000000000200947 */ /* 0x00dfea0003800000 */
[----:B------:R-:W-:Y:S02]  /*00a0*/  ULDC.64 UR4, c[0x0][0x198] ;  /* 0x0000660000047ab9 */ /* 0x000fe40000000a00 */
[----:B------:R-:W-:Y:S02]  /*00b0*/  UIADD3 UR6, UP0, UR4, 0xf0, URZ ;  /* 0x000000f004067890 */ /* 0x000fe4000ff1e03f */
[----:B------:R-:W-:Y:S02]  /*00c0*/  UIADD3 UR4, UP1, UR4, 0x1f0, URZ ;  /* 0x000001f004047890 */ /* 0x000fe4000ff3e03f */
[----:B------:R-:W-:Y:S02]  /*00d0*/  UIADD3.X UR7, URZ, UR5, URZ, UP0, !UPT ;  /* 0x000000053f077290 */ /* 0x000fe400087fe43f */
[----:B------:R-:W-:-:S07]  /*00e0*/  UIADD3.X UR5, URZ, UR5, URZ, UP1, !UPT ;  /* 0x000000053f057290 */ /* 0x000fce0008ffe43f */
[----:B------:R0:W-:Y:S02]  /*00f0*/  UTMACCTL.PF [UR6] ;  /* 0x00000000060079b9 */ /* 0x0001e40008040000 */
[----:B------:R0:W-:Y:S02]  /*0100*/  UTMACCTL.PF [UR4] ;  /* 0x00000000040079b9 */ /* 0x0001e40008040000 */
[----:B0-----:R-:W-:Y:S01]  /*0110*/  NOP ;  /* 0x0000000000007918 */ /* 0x001fe20000000000 */
.L_x_1:
[----:B------:R-:W-:Y:S05]  /*0120*/  BSYNC B0 ;  /* 0x0000000000007941 */ /* 0x000fea0003800000 */
.L_x_0:
[----:B------:R-:W0:Y:S02]  /*0130*/  SHFL.IDX PT, R3, R0, RZ, 0x1f ;  /* 0x00001fff00037589 */ /* 0x000e2400000e0000 */
[----:B0-----:R-:W-:-:S13]  /*0140*/  ISETP.NE.AND P0, PT, R3, RZ, PT ;  /* 0x000000ff0300720c */ /* 0x001fda0003f05270 */
[----:B------:R-:W-:Y:S05]  /*0150*/  @P0 BRA `(.L_x_2) ;  /* 0x0000000000500947 */ /* 0x000fea0003800000 */
[----:B------:R-:W0:Y:S01]  /*0160*/  S2UR UR8, SR_CgaCtaId ;  /* 0x00000000000879c3 */ /* 0x000e220000008800 */
[----:B------:R-:W-:Y:S01]  /*0170*/  UMOV UR4, 0x400 ;  /* 0x0000040000047882 */ /* 0x000fe20000000000 */
[----:B------:R-:W-:Y:S01]  /*0180*/  UMOV UR5, 0x1 ;  /* 0x0000000100057882 */ /* 0x000fe20000000000 */
[----:B------:R-:W-:Y:S01]  /*0190*/  UMOV UR6, 0x4 ;  /* 0x0000000400067882 */ /* 0x000fe20000000000 */
[----:B------:R-:W-:Y:S01]  /*01a0*/  ELECT P0, URZ, PT ;  /* 0x00000000003f782f */ /* 0x000fe20003800000 */
[----:B------:R-:W-:-:S04]  /*01b0*/  UIADD3 UR6, -UR6, 0x100000, URZ ;  /* 0x0010000006067890 */ /* 0x000fc8000fffe13f */
[----:B------:R-:W-:Y:S02]  /*01c0*/  USHF.L.U32 UR7, UR6, 0xb, URZ ;  /* 0x0000000b06077899 */ /* 0x000fe4000800063f */
[----:B------:R-:W-:Y:S02]  /*01d0*/  USHF.L.U32 UR6, UR6, 0x1, URZ ;  /* 0x0000000106067899 */ /* 0x000fe4000800063f */
[----:B0-----:R-:W-:Y:S02]  /*01e0*/  ULEA UR8, UR8, UR4, 0x18 ;  /* 0x0000000408087291 */ /* 0x001fe4000f8ec03f */
[----:B------:R-:W-:-:S04]  /*01f0*/  UIADD3 UR4, -UR5, 0x100000, URZ ;  /* 0x0010000005047890 */ /* 0x000fc8000fffe13f */
[----:B------:R-:W-:Y:S02]  /*0200*/  USHF.L.U32 UR5, UR4, 0xb, URZ ;  /* 0x0000000b04057899 */ /* 0x000fe4000800063f */
[----:B------:R-:W-:Y:S01]  /*0210*/  USHF.L.U32 UR4, UR4, 0x1, URZ ;  /* 0x0000000104047899 */ /* 0x000fe2000800063f */
[----:B------:R-:W0:Y:S11]  /*0220*/  FENCE.VIEW.ASYNC.S ;  /* 0x00000000000073c6 */ /* 0x000e360000000000 */
[----:B0-----:R0:W1:Y:S01]  /*0230*/  SYNCS.EXCH.64 URZ, [UR8], UR4 ;  /* 0x00000004083f75b2 */ /* 0x0010620008000100 */
[----:B------:R0:W2:Y:S01]  /*0240*/  SYNCS.EXCH.64 URZ, [UR8+0x18], UR6 ;  /* 0x00001806083f75b2 */ /* 0x0000a20008000100 */
[----:B------:R0:W3:Y:S01]  /*0250*/  SYNCS.EXCH.64 URZ, [UR8+0x8], UR4 ;  /* 0x00000804083f75b2 */ /* 0x0000e20008000100 */
[----:B------:R0:W4:Y:S01]  /*0260*/  SYNCS.EXCH.64 URZ, [UR8+0x20], UR6 ;  /* 0x00002006083f75b2 */ /* 0x0001220008000100 */
[----:B------:R0:W0:Y:S01]  /*0270*/  SYNCS.EXCH.64 URZ, [UR8+0x10], UR4 ;  /* 0x00001004083f75b2 */ /* 0x0000220008000100 */
[----:B------:R0:W0:Y:S01]  /*0280*/  SYNCS.EXCH.64 URZ, [UR8+0x28], UR6 ;  /* 0x00002806083f75b2 */ /* 0x0000220008000100 */
[----:B------:R-:W-:Y:S01]  /*0290*/  NOP ;  /* 0x0000000000007918 */ /* 0x000fe20000000000 */
.L_x_2:
[----:B------:R-:W-:Y:S01]  /*02a0*/  SHF.R.S32.HI R7, RZ, 0x1f, R18 ;  /* 0x0000001fff077819 */ /* 0x000fe20000011412 */
[----:B------:R-:W5:Y:S01]  /*02b0*/  SHFL.IDX PT, R0, R0, RZ, 0x1f ;  /* 0x00001fff00007589 */ /* 0x000f6200000e0000 */
[----:B0-----:R-:W0:Y:S01]  /*02c0*/  S2UR UR8, SR_CTAID.X ;  /* 0x00000000000879c3 */ /* 0x001e220000002500 */
[----:B------:R-:W-:Y:S02]  /*02d0*/  ELECT P0, URZ, PT ;  /* 0x00000000003f782f */ /* 0x000fe40003800000 */
[----:B------:R-:W-:Y:S01]  /*02e0*/  LEA.HI R7, R7, R18, RZ, 0x7 ;  /* 0x0000001207077211 */ /* 0x000fe200078f38ff */
[----:B------:R-:W1:Y:S01]  /*02f0*/  S2R R4, SR_CTAID.Y ;  /* 0x0000000000047919 */ /* 0x000e620000002600 */
[----:B------:R-:W-:Y:S01]  /*0300*/  SHF.R.S32.HI R8, RZ, 0x1f, R3 ;  /* 0x0000001fff087819 */ /* 0x000fe20000011403 */
[----:B------:R-:W-:Y:S01]  /*0310*/  ULDC UR4, c[0x0][0x150] ;  /* 0x0000540000047ab9 */ /* 0x000fe20000000800 */
[----:B------:R-:W-:Y:S01]  /*0320*/  LOP3.LUT R7, R7, 0xffffff80, RZ, 0xc0, !PT ;  /* 0xffffff8007077812 */ /* 0x000fe200078ec0ff */
[----:B------:R-:W-:Y:S01]  /*0330*/  NOP ;  /* 0x0000000000007918 */ /* 0x000fe20000000000 */
[----:B------:R-:W-:Y:S01]  /*0340*/  LEA.HI R8, R8, R3, RZ, 0x2 ;  /* 0x0000000308087211 */ /* 0x000fe200078f10ff */
[----:B------:R-:W2:Y:S01]  /*0350*/  LDC R10, c[0x0][0x144] ;  /* 0x00005100ff0a7b82 */ /* 0x000ea20000000800 */
[----:B------:R-:W-:Y:S01]  /*0360*/  NOP ;  /* 0x0000000000007918 */ /* 0x000fe20000000000 */
[----:B------:R-:W-:Y:S01]  /*0370*/  IMAD.IADD R6, R18, 0x1, -R7 ;  /* 0x0000000112067824 */ /* 0x000fe200078e0a07 */
[----:B------:R-:W-:Y:S01]  /*0380*/  LOP3.LUT R8, R8, 0x3ffffffc, RZ, 0xc0, !PT ;  /* 0x3ffffffc08087812 */ /* 0x000fe200078ec0ff */
[----:B------:R-:W-:Y:S01]  /*0390*/  IMAD.MOV.U32 R23, RZ, RZ, 0x1 ;  /* 0x00000001ff177424 */ /* 0x000fe200078e00ff */
[----:B------:R-:W-:-:S02]  /*03a0*/  ISETP.NE.AND P3, PT, R5, RZ, PT ;  /* 0x000000ff0500720c */ /* 0x000fc40003f65270 */
[----:B------:R-:W-:Y:S01]  /*03b0*/  SHF.R.S32.HI R7, RZ, 0x1f, R6 ;  /* 0x0000001fff077819 */ /* 0x000fe20000011406 */
[----:B------:R-:W-:Y:S01]  /*03c0*/  IMAD.IADD R8, R3, 0x1, -R8 ;  /* 0x0000000103087824 */ /* 0x000fe200078e0a08 */
[----:B------:R-:W3:Y:S02]  /*03d0*/  LDC R13, c[0x0][0x140] ;  /* 0x00005000ff0d7b82 */ /* 0x000ee40000000800 */
[----:B------:R-:W-:Y:S02]  /*03e0*/  LEA.HI R7, R7, R6, RZ, 0x3 ;  /* 0x0000000607077211 */ /* 0x000fe400078f18ff */
[----:B-----5:R-:W-:Y:S02]  /*03f0*/  ISETP.NE.OR P0, PT, R0, RZ, !P0 ;  /* 0x000000ff0000720c */ /* 0x020fe40004705670 */
[--C-:B------:R-:W-:Y:S02]  /*0400*/  SHF.R.S32.HI R0, RZ, 0x3, R7.reuse ;  /* 0x00000003ff007819 */ /* 0x100fe40000011407 */
[----:B------:R-:W-:-:S02]  /*0410*/  SHF.R.S32.HI R7, RZ, 0x1f, R7 ;  /* 0x0000001fff077819 */ /* 0x000fc40000011407 */
[----:B0-----:R-:W-:Y:S02]  /*0420*/  I2FP.F32.U32 R9, UR8 ;  /* 0x0000000800097c45 */ /* 0x001fe40008201000 */
[----:B------:R-:W-:-:S03]  /*0430*/  LEA.HI R7, R7, R0, RZ, 0x2 ;  /* 0x0000000007077211 */ /* 0x000fc600078f10ff */
[----:B------:R-:W-:Y:S01]  /*0440*/  FMUL R9, R9, UR4 ;  /* 0x0000000409097c20 */ /* 0x000fe20008400000 */
[----:B------:R-:W-:Y:S01]  /*0450*/  LOP3.LUT R7, R7, 0xfffffffc, RZ, 0xc0, !PT ;  /* 0xfffffffc07077812 */ /* 0x000fe200078ec0ff */
[----:B------:R-:W-:Y:S01]  /*0460*/  VOTEU.ALL UP0, P0 ;  /* 0x00000000003f7886 */ /* 0x000fe20000000000 */
[----:B-1----:R-:W-:Y:S01]  /*0470*/  I2FP.F32.U32 R3, R4 ;  /* 0x0000000400037245 */ /* 0x002fe20000201000 */
[----:B------:R-:W-:Y:S01]  /*0480*/  ULDC UR4, c[0x0][0x154] ;  /* 0x0000550000047ab9 */ /* 0x000fe20000000800 */
[----:B------:R-:W-:Y:S01]  /*0490*/  VOTEU.ALL UP1, P0 ;  /* 0x00000000003f7886 */ /* 0x000fe20000020000 */
[----:B------:R-:W0:Y:S01]  /*04a0*/  F2I.U32.TRUNC.NTZ R9, R9 ;  /* 0x0000000900097305 */ /* 0x000e22000020f000 */
[----:B------:R-:W-:Y:S01]  /*04b0*/  IMAD.IADD R7, R0, 0x1, -R7 ;  /* 0x0000000100077824 */ /* 0x000fe200078e0a07 */
[----:B------:R-:W1:Y:S01]  /*04c0*/  @!UP0 S2UR UR7, SR_CgaCtaId ;  /* 0x00000000000789c3 */ /* 0x000e620000008800 */
[----:B------:R-:W-:Y:S01]  /*04d0*/  FMUL R12, R3, UR4 ;  /* 0x00000004030c7c20 */ /* 0x000fe20008400000 */
[----:B------:R-:W-:Y:S01]  /*04e0*/  UMOV UR4, 0x20 ;  /* 0x0000002000047882 */ /* 0x000fe20000000000 */
[----:B------:R-:W-:Y:S01]  /*04f0*/  IMAD R8, R8, 0x4, R7 ;  /* 0x0000000408087824 */ /* 0x000fe200078e0207 */
[----:B------:R-:W-:Y:S01]  /*0500*/  @!UP0 UMOV UR6, 0x400 ;  /* 0x0000040000068882 */ /* 0x000fe20000000000 */
[----:B------:R-:W-:-:S04]  /*0510*/  @!UP0 UIADD3 UR4, -UR4, 0x100000, URZ ;  /* 0x0010000004048890 */ /* 0x000fc8000fffe13f */
[----:B------:R-:W-:Y:S02]  /*0520*/  @!UP0 USHF.L.U32 UR5, UR4, 0xb, URZ ;  /* 0x0000000b04058899 */ /* 0x000fe4000800063f */
[----:B------:R-:W-:Y:S01]  /*0530*/  @!UP0 USHF.L.U32 UR4, UR4, 0x1, URZ ;  /* 0x0000000104048899 */ /* 0x000fe2000800063f */
[----:B---3--:R-:W-:Y:S01]  /*0540*/  ISETP.EQ.U32.AND P2, PT, R13, 0x1, PT ;  /* 0x000000010d00780c */ /* 0x008fe20003f42070 */
[----:B------:R-:W3:Y:S01]  /*0550*/  F2I.U32.TRUNC.NTZ R12, R12 ;  /* 0x0000000c000c7305 */ /* 0x000ee2000020f000 */
[----:B------:R-:W-:Y:S01]  /*0560*/  LEA.HI R0, R8, R8, RZ, 0x1 ;  /* 0x0000000808007211 */ /* 0x000fe200078f08ff */
[----:B------:R-:W5:Y:S03]  /*0570*/  LDC R7, c[0x0][0x148] ;  /* 0x00005200ff077b82 */ /* 0x000f660000000800 */
[----:B------:R-:W-:Y:S01]  /*0580*/  LOP3.LUT R11, R0, 0xfffffffe, RZ, 0xc0, !PT ;  /* 0xfffffffe000b7812 */ /* 0x000fe200078ec0ff */
[----:B0-----:R-:W-:Y:S01]  /*0590*/  IMAD.MOV R15, RZ, RZ, -R9 ;  /* 0x000000ffff0f7224 */ /* 0x001fe200078e0a09 */
[----:B------:R-:W-:-:S03]  /*05a0*/  SHF.R.S32.HI R9, RZ, 0x1f, R2 ;  /* 0x0000001fff097819 */ /* 0x000fc60000011402 */
[----:B--2---:R-:W-:Y:S01]  /*05b0*/  IMAD R3, R10, R15, UR8 ;  /* 0x000000080a037e24 */ /* 0x004fe2000f8e020f */
[----:B------:R-:W-:Y:S01]  /*05c0*/  LEA.HI R9, R9, R2, RZ, 0x2 ;  /* 0x0000000209097211 */ /* 0x000fe200078f10ff */
[C---:B------:R-:W-:Y:S02]  /*05d0*/  IMAD.IADD R0, R8.reuse, 0x1, -R11 ;  /* 0x0000000108007824 */ /* 0x040fe400078e0a0b */
[----:B------:R-:W-:Y:S01]  /*05e0*/  IMAD.SHL.U32 R11, R8, 0x4, RZ ;  /* 0x00000004080b7824 */ /* 0x000fe200078e00ff */
[----:B------:R-:W-:Y:S01]  /*05f0*/  LOP3.LUT R9, R9, 0xfffffffc, RZ, 0xc0, !PT ;  /* 0xfffffffc09097812 */ /* 0x000fe200078ec0ff */
[----:B---3--:R-:W-:Y:S01]  /*0600*/  IMAD.MOV R24, RZ, RZ, -R12 ;  /* 0x000000ffff187224 */ /* 0x008fe200078e0a0c */
[----:B------:R-:W-:Y:S01]  /*0610*/  ISETP.NE.AND P4, PT, R0, R3, PT ;  /* 0x000000030000720c */ /* 0x000fe20003f85270 */
[----:B-1----:R-:W-:Y:S01]  /*0620*/  @!UP0 ULEA UR6, UR7, UR6, 0x18 ;  /* 0x0000000607068291 */ /* 0x002fe2000f8ec03f */
[----:B------:R-:W-:Y:S01]  /*0630*/  LOP3.LUT R152, R8, 0xc, R11, 0x78, !PT ;  /* 0x0000000c08987812 */ /* 0x000fe200078e780b */
[----:B------:R-:W-:Y:S01]  /*0640*/  IMAD.IADD R0, R2, 0x1, -R9 ;  /* 0x0000000102007824 */ /* 0x000fe200078e0a09 */
[----:B------:R-:W-:Y:S01]  /*0650*/  VOTEU.ALL UP0, P0 ;  /* 0x00000000003f7886 */ /* 0x000fe20000000000 */
[----:B------:R-:W-:Y:S01]  /*0660*/  LOP3.LUT P0, RZ, R6, 0x7, RZ, 0xc0, !PT ;  /* 0x0000000706ff7812 */ /* 0x000fe2000780c0ff */
[----:B------:R-:W-:-:S02]  /*0670*/  VIADD R6, R5, 0xffffffff ;  /* 0xffffffff05067836 */ /* 0x000fc40000000000 */
[----:B------:R-:W-:Y:S01]  /*0680*/  ISETP.NE.AND P1, PT, R0, 0x3, PT ;  /* 0x000000030000780c */ /* 0x000fe20003f25270 */
[----:B-----5:R-:W-:Y:S01]  /*0690*/  IMAD R9, R7, R24, R4 ;  /* 0x0000001807097224 */ /* 0x020fe200078e0204 */
[----:B------:R-:W-:Y:S02]  /*06a0*/  ISETP.LT.U32.AND P0, PT, R152, 0x2, !P0 ;  /* 0x000000029800780c */ /* 0x000fe40004701070 */
[----:B------:R-:W-:Y:S01]  /*06b0*/  ISETP.EQ.OR P1, PT, R0, RZ, !P1 ;  /* 0x000000ff0000720c */ /* 0x000fe20004f22670 */
[----:B------:R-:W0:Y:S02]  /*06c0*/  FENCE.VIEW.ASYNC.S ;  /* 0x00000000000073c6 */ /* 0x000e240000000000 */
[----:B0-----:R0:W1:Y:S01]  /*06d0*/  @!UP0 SYNCS.EXCH.64 URZ, [UR6+0x40], UR4 ;  /* 0x00004004063f85b2 */ /* 0x0010620008000100 */
[----:B------:R-:W-:Y:S02]  /*06e0*/  @P4 LEA.HI R2, R152, R152, RZ, 0x1 ;  /* 0x0000009898024211 */ /* 0x000fe400078f08ff */
[----:B------:R-:W-:-:S02]  /*06f0*/  ISETP.EQ.AND P1, PT, R5, RZ, P1 ;  /* 0x000000ff0500720c */ /* 0x000fc40000f22270 */
[----:B------:R-:W-:Y:S02]  /*0700*/  @P4 SHF.R.S32.HI R2, RZ, 0x1, R2 ;  /* 0x00000001ff024819 */ /* 0x000fe40000011402 */
[----:B------:R-:W-:Y:S02]  /*0710*/  ISETP.GE.U32.AND P6, PT, R6, 0x2, PT ;  /* 0x000000020600780c */ /* 0x000fe40003fc6070 */
[----:B------:R-:W-:Y:S02]  /*0720*/  @P4 ISETP.NE.AND P5, PT, R2, R9, PT ;  /* 0x000000090200420c */ /* 0x000fe40003fa5270 */
[----:B------:R-:W-:Y:S02]  /*0730*/  SEL R2, RZ, 0x1, !P0 ;  /* 0x00000001ff027807 */ /* 0x000fe40004000000 */
[----:B------:R-:W-:Y:S02]  /*0740*/  @P4 SEL R23, RZ, 0x1, P5 ;  /* 0x00000001ff174807 */ /* 0x000fe40002800000 */
[----:B------:R-:W-:Y:S01]  /*0750*/  SEL R19, RZ, 0x1, !P1 ;  /* 0x00000001ff137807 */ /* 0x000fe20004800000 */
[----:B------:R0:W2:Y:S01]  /*0760*/  @!UP1 SYNCS.EXCH.64 URZ, [UR6+0x48], UR4 ;  /* 0x00004804063f95b2 */ /* 0x0000a20008000100 */
[----:B------:R-:W-:Y:S01]  /*0770*/  LOP3.LUT R23, R23, R2, RZ, 0xc0, !PT ;  /* 0x0000000217177212 */ /* 0x000fe200078ec0ff */
[----:B------:R-:W-:Y:S01]  /*0780*/  NOP ;  /* 0x0000000000007918 */ /* 0x000fe20000000000 */
[----:B------:R-:W-:Y:S01]  /*0790*/  SEL R19, R19, 0x2, P6 ;  /* 0x0000000213137807 */ /* 0x000fe20003000000 */
[----:B------:R-:W-:Y:S06]  /*07a0*/  @!P2 BRA `(.L_x_3) ;  /* 0x000000000008a947 */ /* 0x000fec0003800000 */
[----:B-12-4-:R-:W-:Y:S01]  /*07b0*/  UCGABAR_ARV ;  /* 0x00000000000079c7 */ /* 0x016fe20008000000 */
[----:B------:R-:W-:Y:S05]  /*07c0*/  BRA `(.L_x_4) ;  /* 0x0000000000047947 */ /* 0x000fea0003800000 */
.L_x_3:
[----:B-12-4-:R-:W-:Y:S01]  /*07d0*/  NOP ;  /* 0x0000000000007918 */ /* 0x016fe20000000000 */
.L_x_4:
[----:B------:R-:W1:Y:S01]  /*07e0*/  LDC R2, c[0x0][0x65c] ;  /* 0x00019700ff027b82 */ /* 0x000e620000000800 */
[----:B------:R-:W-:Y:S02]  /*07f0*/  IMAD.U32 R8, RZ, RZ, UR8 ;  /* 0x00000008ff087e24 */ /* 0x000fe4000f8e00ff */
[----:B------:R-:W-:Y:S01]  /*0800*/  IMAD.MOV.U32 R9, RZ, RZ, RZ ;  /* 0x000000ffff097224 */ /* 0x000fe200078e00ff */
[----:B-1----:R-:W-:-:S04]  /*0810*/  ISETP.NE.AND P1, PT, R2, 0x1, PT ;  /* 0x000000010200780c */ /* 0x002fc80003f25270 */
[----:B------:R-:W-:-:S09]  /*0820*/  P2R R5, PR, RZ, 0x2 ;  /* 0x00000002ff057803 */ /* 0x000fd20000000000 */
[----:B------:R-:W1:Y:S01]  /*0830*/  @P1 LDC R17, c[0x0][0x10] ;  /* 0x00000400ff111b82 */ /* 0x000e620000000800 */
[----:B------:R-:W-:Y:S02]  /*0840*/  @P1 IMAD.MOV.U32 R5, RZ, RZ, RZ ;  /* 0x000000ffff051224 */ /* 0x000fe400078e00ff */
[----:B------:R-:W-:-:S05]  /*0850*/  @P1 IMAD.MOV.U32 R13, RZ, RZ, RZ ;  /* 0x000000ffff0d1224 */ /* 0x000fca00078e00ff */
[----:B------:R-:W2:Y:S01]  /*0860*/  @!P1 LDC R11, c[0x0][0xc] ;  /* 0x00000300ff0b9b82 */ /* 0x000ea20000000800 */
[----:B-1----:R-:W-:-:S04]  /*0870*/  @P1 IMAD.WIDE.U32 R16, R17, UR8, R4 ;  /* 0x0000000811101c25 */ /* 0x002fc8000f8e0004 */
[----:B------:R-:W-:Y:S02]  /*0880*/  @P1 IMAD.IADD R17, R17, 0x1, R13 ;  /* 0x0000000111111824 */ /* 0x000fe400078e020d */
[----:B--2---:R-:W-:-:S04]  /*0890*/  @!P1 IMAD.WIDE.U32 R8, R4, R11, R8 ;  /* 0x0000000b04089225 */ /* 0x004fc800078e0008 */
[----:B------:R-:W-:Y:S02]  /*08a0*/  @!P1 IMAD.MOV.U32 R16, RZ, RZ, R8 ;  /* 0x000000ffff109224 */ /* 0x000fe400078e0008 */
[----:B------:R-:W-:Y:S01]  /*08b0*/  @!P1 IMAD.MOV.U32 R17, RZ, RZ, R9 ;  /* 0x000000ffff119224 */ /* 0x000fe200078e0009 */
[----:B------:R-:W-:Y:S06]  /*08c0*/  @!P2 BRA `(.L_x_5) ;  /* 0x00000000000ca947 */ /* 0x000fec0003800000 */
[----:B------:R-:W-:Y:S01]  /*08d0*/  UCGABAR_WAIT ;  /* 0x0000000000007dc7 */ /* 0x000fe20008000000 */
[----:B------:R-:W-:Y:S01]  /*08e0*/  CCTL.IVALL ;  /* 0x00000000ff00798f */ /* 0x000fe20002000000 */
[----:B------:R-:W-:Y:S05]  /*08f0*/  BRA `(.L_x_6) ;  /* 0x0000000000047947 */ /* 0x000fea0003800000 */
.L_x_5:
[----:B------:R-:W-:Y:S06]  /*0900*/  BAR.SYNC.DEFER_BLOCKING 0x0 ;  /* 0x0000000000007b1d */ /* 0x000fec0000010000 */
.L_x_6:
[----:B------:R-:W-:Y:S05]  /*0910*/  @!P3 BRA `(.L_x_7) ;  /* 0x0000007c009cb947 */ /* 0x000fea0003800000 */
[----:B------:R-:W-:-:S13]  /*0920*/  ISETP.GT.U32.AND P0, PT, R6, 0x1, PT ;  /* 0x000000010600780c */ /* 0x000fda0003f04070 */
[----:B0-----:R-:W-:Y:S05]  /*0930*/  @P0 EXIT ;  /* 0x000000000000094d */ /* 0x001fea0003800000 */
[----:B------:R-:W-:Y:S01]  /*0940*/  ULDC.64 UR4, c[0x0][0x650] ;  /* 0x0001940000047ab9 */ /* 0x000fe20000000a00 */
[----:B------:R-:W-:Y:S01]  /*0950*/  PRMT R0, RZ, 0x7610, R0 ;  /* 0x00007610ff007816 */ /* 0x000fe20000000000 */
[----:B------:R-:W-:Y:S01]  /*0960*/  IMAD.MOV.U32 R154, RZ, RZ, -0x1 ;  /* 0xffffffffff9a7424 */ /* 0x000fe200078e00ff */
[----:B------:R-:W-:Y:S01]  /*0970*/  ISETP.GE.U32.AND P0, PT, R16, UR4, PT ;  /* 0x0000000410007c0c */ /* 0x000fe2000bf06070 */
[----:B------:R-:W-:Y:S02]  /*0980*/  IMAD.MOV.U32 R153, RZ, RZ, -0x1 ;  /* 0xffffffffff997424 */ /* 0x000fe400078e00ff */
[----:B------:R-:W-:Y:S01]  /*0990*/  IMAD.MOV.U32 R22, RZ, RZ, -0x1 ;  /* 0xffffffffff167424 */ /* 0x000fe200078e00ff */
[----:B------:R-:W-:-:S13]  /*09a0*/  ISETP.GE.U32.AND.EX P0, PT, R17, UR5, PT, P0 ;  /* 0x0000000511007c0c */ /* 0x000fda000bf06100 */
[----:B------:R-:W-:Y:S05]  /*09b0*/  @P0 BRA `(.L_x_8) ;  /* 0x00000004002c0947 */ /* 0x000fea0003800000 */
[----:B------:R-:W0:Y:S01]  /*09c0*/  LDC.64 R20, c[0x0][0x628] ;  /* 0x00018a00ff147b82 */ /* 0x000e220000000a00 */
[----:B------:R-:W-:Y:S02]  /*09d0*/  IMAD.MOV.U32 R8, RZ, RZ, R16 ;  /* 0x000000ffff087224 */ /* 0x000fe400078e0010 */
[----:B------:R-:W-:-:S05]  /*09e0*/  IMAD.MOV.U32 R9, RZ, RZ, R17 ;  /* 0x000000ffff097224 */ /* 0x000fca00078e0011 */
[----:B------:R-:W1:Y:S08]  /*09f0*/  LDC R0, c[0x0][0x630] ;  /* 0x00018c00ff007b82 */ /* 0x000e700000000800 */
[----:B------:R-:W2:Y:S01]  /*0a00*/  LDC.64 R26, c[0x0][0x620] ;  /* 0x00018800ff1a7b82 */ /* 0x000ea20000000a00 */
[----:B0-----:R-:W-:-:S04]  /*0a10*/  ISETP.NE.U32.AND P0, PT, R20, RZ, PT ;  /* 0x000000ff1400720c */ /* 0x001fc80003f05070 */
[----:B------:R-:W-:-:S13]  /*0a20*/  ISETP.NE.AND.EX P0, PT, R21, RZ, PT, P0 ;  /* 0x000000ff1500720c */ /* 0x000fda0003f05300 */
[----:B-12---:R-:W-:Y:S05]  /*0a30*/  @!P0 BRA `(.L_x_9) ;  /* 0x0000000000288947 */ /* 0x006fea0003800000 */
[----:B------:R-:W0:Y:S02]  /*0a40*/  LDC R13, c[0x0][0x634] ;  /* 0x00018d00ff0d7b82 */ /* 0x000e240000000800 */
[----:B0-----:R-:W-:-:S05]  /*0a50*/  IADD3 R13, P0, R16, R13, RZ ;  /* 0x0000000d100d7210 */ /* 0x001fca0007f1e0ff */
[----:B------:R-:W-:-:S04]  /*0a60*/  IMAD.X R15, RZ, RZ, R17, P0 ;  /* 0x000000ffff0f7224 */ /* 0x000fc800000e0611 */
[----:B------:R-:W-:-:S04]  /*0a70*/  IMAD.WIDE.U32 R8, R15, R20, RZ ;  /* 0x000000140f087225 */ /* 0x000fc800078e00ff */
[----:B------:R-:W-:-:S04]  /*0a80*/  IMAD.WIDE.U32 R10, P0, R13, R21, R8 ;  /* 0x000000150d0a7225 */ /* 0x000fc80007800008 */
[----:B------:R-:W-:-:S04]  /*0a90*/  IMAD.WIDE.U32 R8, R13, R20, RZ ;  /* 0x000000140d087225 */ /* 0x000fc800078e00ff */
[----:B------:R-:W-:Y:S01]  /*0aa0*/  IMAD.X R13, RZ, RZ, RZ, P0 ;  /* 0x000000ffff0d7224 */ /* 0x000fe200000e06ff */
[----:B------:R-:W-:Y:S01]  /*0ab0*/  IADD3 RZ, P0, R9, R10, RZ ;  /* 0x0000000a09ff7210 */ /* 0x000fe20007f1e0ff */
[----:B------:R-:W-:-:S04]  /*0ac0*/  IMAD.MOV.U32 R12, RZ, RZ, R11 ;  /* 0x000000ffff0c7224 */ /* 0x000fc800078e000b */
[----:B------:R-:W-:-:S08]  /*0ad0*/  IMAD.WIDE.U32.X R8, R15, R21, R12, P0 ;  /* 0x000000150f087225 */ /* 0x000fd000000e040c */
.L_x_9:
[----:B------:R-:W0:Y:S01]  /*0ae0*/  LDC.64 R20, c[0x0][0x640] ;  /* 0x00019000ff147b82 */ /* 0x000e220000000a00 */
[--C-:B------:R-:W-:Y:S01]  /*0af0*/  SHF.R.U64 R28, R8, R0, R9.reuse ;  /* 0x00000000081c7219 */ /* 0x100fe20000001209 */
[----:B------:R-:W-:Y:S01]  /*0b00*/  IMAD R30, R7, R24, R4 ;  /* 0x00000018071e7224 */ /* 0x000fe200078e0204 */
[----:B------:R-:W-:Y:S01]  /*0b10*/  SHF.R.U32.HI R0, RZ, R0, R9 ;  /* 0x00000000ff007219 */ /* 0x000fe20000011609 */
[----:B------:R-:W-:Y:S01]  /*0b20*/  IMAD.MOV.U32 R25, RZ, RZ, 0x1 ;  /* 0x00000001ff197424 */ /* 0x000fe200078e00ff */
[----:B------:R-:W-:-:S03]  /*0b30*/  IADD3 R5, P0, RZ, -R28, RZ ;  /* 0x8000001cff057210 */ /* 0x000fc60007f1e0ff */
[----:B------:R-:W1:Y:S02]  /*0b40*/  LDC R6, c[0x0][0x618] ;  /* 0x00018600ff067b82 */ /* 0x000e640000000800 */
[----:B------:R-:W-:-:S04]  /*0b50*/  IMAD.X R9, RZ, RZ, ~R0, P0 ;  /* 0x000000ffff097224 */ /* 0x000fc800000e0e00 */
[-C--:B------:R-:W-:Y:S02]  /*0b60*/  IMAD R0, R9, R26.reuse, RZ ;  /* 0x0000001a09007224 */ /* 0x080fe400078e02ff */
[----:B------:R-:W2:Y:S01]  /*0b70*/  LDC R11, c[0x0][0x608] ;  /* 0x00018200ff0b7b82 */ /* 0x000ea20000000800 */
[----:B------:R-:W-:-:S04]  /*0b80*/  IMAD.WIDE.U32 R8, R5, R26, R16 ;  /* 0x0000001a05087225 */ /* 0x000fc800078e0010 */
[----:B------:R-:W-:-:S03]  /*0b90*/  IMAD R5, R5, R27, R0 ;  /* 0x0000001b05057224 */ /* 0x000fc600078e0200 */
[----:B------:R-:W3:Y:S01]  /*0ba0*/  LDC R12, c[0x0][0x658] ;  /* 0x00019600ff0c7b82 */ /* 0x000ee20000000800 */
[----:B0-----:R-:W-:Y:S01]  /*0bb0*/  ISETP.NE.U32.AND P0, PT, R20, RZ, PT ;  /* 0x000000ff1400720c */ /* 0x001fe20003f05070 */
[----:B------:R-:W-:Y:S02]  /*0bc0*/  IMAD.IADD R5, R9, 0x1, R5 ;  /* 0x0000000109057824 */ /* 0x000fe400078e0205 */
[----:B------:R-:W-:Y:S01]  /*0bd0*/  IMAD.MOV.U32 R9, RZ, RZ, -0x1 ;  /* 0xffffffffff097424 */ /* 0x000fe200078e00ff */
[----:B------:R-:W-:-:S03]  /*0be0*/  ISETP.NE.AND.EX P0, PT, R21, RZ, PT, P0 ;  /* 0x000000ff1500720c */ /* 0x000fc60003f05300 */
[----:B------:R-:W0:Y:S01]  /*0bf0*/  LDC R15, c[0x0][0x600] ;  /* 0x00018000ff0f7b82 */ /* 0x000e220000000800 */
[-CC-:B-1----:R-:W-:Y:S02]  /*0c00*/  SHF.R.U64 R13, R8, R6.reuse, R5.reuse ;  /* 0x00000006080d7219 */ /* 0x182fe40000001205 */
[----:B------:R-:W-:-:S05]  /*0c10*/  SHF.R.U32.HI R0, RZ, R6, R5 ;  /* 0x00000006ff007219 */ /* 0x000fca0000011605 */
[----:B------:R-:W1:Y:S01]  /*0c20*/  LDC R14, c[0x0][0x648] ;  /* 0x00019200ff0e7b82 */ /* 0x000e620000000800 */
[-CC-:B--2---:R-:W-:Y:S02]  /*0c30*/  SHF.R.U64 R27, R13, R11.reuse, R0.reuse ;  /* 0x0000000b0d1b7219 */ /* 0x184fe40000001200 */
[----:B------:R-:W-:-:S05]  /*0c40*/  SHF.R.U32.HI R5, RZ, R11, R0 ;  /* 0x0000000bff057219 */ /* 0x000fca0000011600 */
[----:B------:R-:W2:Y:S01]  /*0c50*/  LDC R22, c[0x0][0x638] ;  /* 0x00018e00ff167b82 */ /* 0x000ea20000000800 */
[-CC-:B---3--:R-:W-:Y:S02]  /*0c60*/  SHF.R.U64 R24, R27, R12.reuse, R5.reuse ;  /* 0x0000000c1b187219 */ /* 0x188fe40000001205 */
[-C--:B------:R-:W-:Y:S02]  /*0c70*/  SHF.L.U32 R0, R9, R12.reuse, RZ ;  /* 0x0000000c09007219 */ /* 0x080fe400000006ff */
[----:B------:R-:W-:Y:S01]  /*0c80*/  SHF.R.U32.HI R5, RZ, R12, R5 ;  /* 0x0000000cff057219 */ /* 0x000fe20000011605 */
[----:B------:R-:W-:Y:S01]  /*0c90*/  IMAD.MOV.U32 R4, RZ, RZ, R24 ;  /* 0x000000ffff047224 */ /* 0x000fe200078e0018 */
[----:B------:R-:W-:Y:S01]  /*0ca0*/  LOP3.LUT R10, RZ, R0, RZ, 0x33, !PT ;  /* 0x00000000ff0a7212 */ /* 0x000fe200078e33ff */
[----:B------:R-:W3:Y:S01]  /*0cb0*/  LDC R26, c[0x0][0x610] ;  /* 0x00018400ff1a7b82 */ /* 0x000ee20000000800 */
[----:B------:R-:W-:Y:S05]  /*0cc0*/  @!P0 BRA `(.L_x_10) ;  /* 0x0000000000288947 */ /* 0x000fea0003800000 */
[----:B------:R-:W4:Y:S02]  /*0cd0*/  LDC R9, c[0x0][0x64c] ;  /* 0x00019300ff097b82 */ /* 0x000f240000000800 */
[----:B----4-:R-:W-:-:S05]  /*0ce0*/  IADD3 R9, P0, R24, R9, RZ ;  /* 0x0000000918097210 */ /* 0x010fca0007f1e0ff */
        /* <DEDUP_REMOVED lines=8> */
.L_x_10:
[----:B-1----:R-:W-:Y:S01]  /*0d70*/  SHF.R.U64 R4, R4, R14, R5 ;  /* 0x0000000e04047219 */ /* 0x002fe20000001205 */
[----:B0-----:R-:W-:Y:S01]  /*0d80*/  VIADD R6, R15, 0xffffffff ;  /* 0xffffffff0f067836 */ /* 0x001fe20000000000 */
[----:B------:R-:W-:Y:S02]  /*0d90*/  SHF.L.U32 R0, R25, R12, RZ ;  /* 0x0000000c19007219 */ /* 0x000fe400000006ff */
[----:B------:R-:W-:Y:S01]  /*0da0*/  LOP3.LUT R5, R27, R10, RZ, 0xc0, !PT ;  /* 0x0000000a1b057212 */ /* 0x000fe200078ec0ff */
[----:B------:R-:W-:Y:S01]  /*0db0*/  IMAD.MOV R7, RZ, RZ, -R4 ;  /* 0x000000ffff077224 */ /* 0x000fe200078e0a04 */
[----:B------:R-:W-:Y:S02]  /*0dc0*/  SEL R3, R3, R30, !P1 ;  /* 0x0000001e03037207 */ /* 0x000fe40004800000 */
[----:B------:R-:W-:Y:S01]  /*0dd0*/  LOP3.LUT R6, R13, R6, RZ, 0xc0, !PT ;  /* 0x000000060d067212 */ /* 0x000fe200078ec0ff */
[----:B------:R-:W-:Y:S02]  /*0de0*/  IMAD R4, R0, R4, R5 ;  /* 0x0000000400047224 */ /* 0x000fe400078e0205 */
[----:B--2---:R-:W-:-:S02]  /*0df0*/  IMAD R0, R7, R22, R24 ;  /* 0x0000001607007224 */ /* 0x004fc400078e0218 */
[----:B---3--:R-:W-:Y:S02]  /*0e00*/  IMAD R3, R4, R26, R3 ;  /* 0x0000001a04037224 */ /* 0x008fe400078e0203 */
[----:B------:R-:W-:Y:S02]  /*0e10*/  IMAD R154, R0, R15, R6 ;  /* 0x0000000f009a7224 */ /* 0x000fe400078e0206 */
[----:B------:R-:W-:Y:S02]  /*0e20*/  IMAD.MOV.U32 R4, RZ, RZ, 0x1 ;  /* 0x00000001ff047424 */ /* 0x000fe400078e00ff */
[----:B------:R-:W-:Y:S01]  /*0e30*/  IMAD.MOV.U32 R22, RZ, RZ, R28 ;  /* 0x000000ffff167224 */ /* 0x000fe200078e001c */
[----:B------:R-:W-:Y:S02]  /*0e40*/  SEL R153, R154, R3, !P1 ;  /* 0x000000039a997207 */ /* 0x000fe40004800000 */
[----:B------:R-:W-:Y:S02]  /*0e50*/  PRMT R0, R4, 0x7610, R0 ;  /* 0x0000761004007816 */ /* 0x000fe40000000000 */
[----:B------:R-:W-:-:S07]  /*0e60*/  SEL R154, R3, R154, !P1 ;  /* 0x0000009a039a7207 */ /* 0x000fce0004800000 */
.L_x_8:
[----:B------:R-:W-:-:S08]  /*0e70*/  NOP ;  /* 0x0000000000007918 */ /* 0x000fd00000000000 */
[----:B------:R-:W0:Y:S02]  /*0e80*/  USETMAXREG.TRY_ALLOC.CTAPOOL UP0, 0xe8 ;  /* 0x000000e8000079c8 */ /* 0x000e240008000600 */
[----:B0-----:R-:W-:-:S13]  /*0e90*/  PLOP3.LUT P0, PT, PT, PT, UP0, 0x80, 0x0 ;  /* 0x000000000000781c */ /* 0x001fda0003f0f008 */
[----:B------:R-:W-:Y:S05]  /*0ea0*/  @!P0 BRA `(.L_x_8) ;  /* 0xfffffffc00f08947 */ /* 0x000fea000383ffff */
[----:B------:R-:W-:Y:S01]  /*0eb0*/  ULDC.64 UR4, c[0x0][0x598] ;  /* 0x0001660000047ab9 */ /* 0x000fe20000000a00 */
[----:B------:R-:W-:Y:S01]  /*0ec0*/  ULDC.64 UR36, c[0x0][0x208] ;  /* 0x0000820000247ab9 */ /* 0x000fe20000000a00 */
[----:B------:R-:W-:-:S04]  /*0ed0*/  ISETP.NE.U32.AND P0, PT, RZ, UR4, PT ;  /* 0x00000004ff007c0c */ /* 0x000fc8000bf05070 */
[----:B------:R-:W-:-:S13]  /*0ee0*/  ISETP.NE.AND.EX P0, PT, RZ, UR5, PT, P0 ;  /* 0x00000005ff007c0c */ /* 0x000fda000bf05300 */
[----:B------:R-:W-:Y:S05]  /*0ef0*/  @!P0 BRA `(.L_x_11) ;  /* 0x00000000001c8947 */ /* 0x000fea0003800000 */
[----:B------:R-:W0:Y:S02]  /*0f00*/  LDC.64 R4, c[0x0][0x598] ;  /* 0x00016600ff047b82 */ /* 0x000e240000000a00 */
[----:B0-----:R-:W2:Y:S02]  /*0f10*/  LDG.E.64 R4, desc[UR36][R4.64] ;  /* 0x0000002404047981 */ /* 0x001ea4000c1e1b00 */
[----:B--2---:R-:W-:-:S04]  /*0f20*/  ISETP.NE.U32.AND P0, PT, R4, RZ, PT ;  /* 0x000000ff0400720c */ /* 0x004fc80003f05070 */
[----:B------:R-:W-:-:S13]  /*0f30*/  ISETP.NE.AND.EX P0, PT, R5, RZ, PT, P0 ;  /* 0x000000ff0500720c */ /* 0x000fda0003f05300 */
[----:B------:R-:W-:Y:S05]  /*0f40*/  @!P0 BRA `(.L_x_11) ;  /* 0x0000000000088947 */ /* 0x000fea0003800000 */
[----:B------:R0:W5:Y:S01]  /*0f50*/  LD.E R155, desc[UR36][R4.64] ;  /* 0x00000024049b7980 */ /* 0x000162000c101900 */
[----:B------:R-:W-:Y:S05]  /*0f60*/  BRA `(.L_x_12) ;  /* 0x0000000000247947 */ /* 0x000fea0003800000 */
.L_x_11:
[----:B------:R-:W-:Y:S02]  /*0f70*/  ULDC.64 UR4, c[0x0][0x588] ;  /* 0x0001620000047ab9 */ /* 0x000fe40000000a00 */
[----:B------:R-:W-:-:S04]  /*0f80*/  ISETP.NE.U32.AND P0, PT, RZ, UR4, PT ;  /* 0x00000004ff007c0c */ /* 0x000fc8000bf05070 */
[----:B------:R-:W-:-:S13]  /*0f90*/  ISETP.NE.AND.EX P0, PT, RZ, UR5, PT, P0 ;  /* 0x00000005ff007c0c */ /* 0x000fda000bf05300 */
[----:B------:R-:W-:Y:S05]  /*0fa0*/  @!P0 BRA `(.L_x_13) ;  /* 0x00000000000c8947 */ /* 0x000fea0003800000 */
[----:B------:R-:W0:Y:S02]  /*0fb0*/  LDC.64 R4, c[0x0][0x588] ;  /* 0x00016200ff047b82 */ /* 0x000e240000000a00 */
[----:B0-----:R1:W5:Y:S01]  /*0fc0*/  LDG.E R155, desc[UR36][R4.64] ;  /* 0x00000024049b7981 */ /* 0x001362000c1e1900 */
[----:B------:R-:W-:Y:S05]  /*0fd0*/  BRA `(.L_x_12) ;  /* 0x0000000000087947 */ /* 0x000fea0003800000 */
.L_x_13:
[----:B------:R-:W-:Y:S02]  /*0fe0*/  ULDC UR4, c[0x0][0x580] ;  /* 0x0001600000047ab9 */ /* 0x000fe40000000800 */
[----:B------:R-:W-:-:S07]  /*0ff0*/  IMAD.U32 R155, RZ, RZ, UR4 ;  /* 0x00000004ff9b7e24 */ /* 0x000fce000f8e00ff */
.L_x_12:
[----:B------:R-:W-:Y:S02]  /*1000*/  ULDC.64 UR4, c[0x0][0x5a0] ;  /* 0x0001680000047ab9 */ /* 0x000fe40000000a00 */
[----:B------:R-:W-:-:S04]  /*1010*/  ISETP.NE.U32.AND P0, PT, RZ, UR4, PT ;  /* 0x00000004ff007c0c */ /* 0x000fc8000bf05070 */
[----:B------:R-:W-:-:S13]  /*1020*/  ISETP.NE.AND.EX P0, PT, RZ, UR5, PT, P0 ;  /* 0x00000005ff007c0c */ /* 0x000fda000bf05300 */
[----:B------:R-:W-:Y:S05]  /*1030*/  @!P0 BRA `(.L_x_14) ;  /* 0x00000000001c8947 */ /* 0x000fea0003800000 */
[----:B01----:R-:W0:Y:S02]  /*1040*/  LDC.64 R4, c[0x0][0x5a0] ;  /* 0x00016800ff047b82 */ /* 0x003e240000000a00 */
[----:B0-----:R-:W2:Y:S02]  /*1050*/  LDG.E.64 R4, desc[UR36][R4.64] ;  /* 0x0000002404047981 */ /* 0x001ea4000c1e1b00 */
[----:B--2---:R-:W-:-:S04]  /*1060*/  ISETP.NE.U32.AND P0, PT, R4, RZ, PT ;  /* 0x000000ff0400720c */ /* 0x004fc80003f05070 */
[----:B------:R-:W-:-:S13]  /*1070*/  ISETP.NE.AND.EX P0, PT, R5, RZ, PT, P0 ;  /* 0x000000ff0500720c */ /* 0x000fda0003f05300 */
[----:B------:R-:W-:Y:S05]  /*1080*/  @!P0 BRA `(.L_x_14) ;  /* 0x0000000000088947 */ /* 0x000fea0003800000 */
[----:B------:R0:W5:Y:S01]  /*1090*/  LD.E R156, desc[UR36][R4.64] ;  /* 0x00000024049c7980 */ /* 0x000162000c101900 */
[----:B------:R-:W-:Y:S05]  /*10a0*/  BRA `(.L_x_15) ;  /* 0x0000000000247947 */ /* 0x000fea0003800000 */
.L_x_14:
[----:B------:R-:W-:Y:S02]  /*10b0*/  ULDC.64 UR4, c[0x0][0x590] ;  /* 0x0001640000047ab9 */ /* 0x000fe40000000a00 */
[----:B------:R-:W-:-:S04]  /*10c0*/  ISETP.NE.U32.AND P0, PT, RZ, UR4, PT ;  /* 0x00000004ff007c0c */ /* 0x000fc8000bf05070 */
[----:B------:R-:W-:-:S13]  /*10d0*/  ISETP.NE.AND.EX P0, PT, RZ, UR5, PT, P0 ;  /* 0x00000005ff007c0c */ /* 0x000fda000bf05300 */
[----:B------:R-:W-:Y:S05]  /*10e0*/  @!P0 BRA `(.L_x_16) ;  /* 0x00000000000c8947 */ /* 0x000fea0003800000 */
[----:B------:R-:W2:Y:S02]  /*10f0*/  LDC.64 R156, c[0x0][0x590] ;  /* 0x00016400ff9c7b82 */ /* 0x000ea40000000a00 */
[----:B--2---:R2:W5:Y:S01]  /*1100*/  LDG.E R156, desc[UR36][R156.64] ;  /* 0x000000249c9c7981 */ /* 0x004562000c1e1900 */
[----:B------:R-:W-:Y:S05]  /*1110*/  BRA `(.L_x_15) ;  /* 0x0000000000087947 */ /* 0x000fea0003800000 */
.L_x_16:
[----:B------:R-:W-:Y:S02]  /*1120*/  ULDC UR4, c[0x0][0x584] ;  /* 0x0001610000047ab9 */ /* 0x000fe40000000800 */
[----:B------:R-:W-:-:S07]  /*1130*/  IMAD.U32 R156, RZ, RZ, UR4 ;  /* 0x00000004ff9c7e24 */ /* 0x000fce000f8e00ff */
.L_x_15:
[----:B------:R-:W-:-:S13]  /*1140*/  LOP3.LUT P0, RZ, R0, 0xff, RZ, 0xc0, !PT ;  /* 0x000000ff00ff7812 */ /* 0x000fda000780c0ff */
[----:B------:R-:W-:Y:S05]  /*1150*/  @!P0 EXIT ;  /* 0x000000000000894d */ /* 0x000fea0003800000 */
[----:B------:R-:W-:Y:S01]  /*1160*/  ULDC UR4, c[0x0][0x28c] ;  /* 0x0000a30000047ab9 */ /* 0x000fe20000000800 */
[----:B------:R-:W-:Y:S01]  /*1170*/  UMOV UR38, URZ ;  /* 0x0000003f00267c82 */ /* 0x000fe20008000000 */
[----:B------:R-:W-:Y:S01]  /*1180*/  UIADD3 UR4, UR4, 0x3f, URZ ;  /* 0x0000003f04047890 */ /* 0x000fe2000fffe03f */
[----:B------:R-:W-:-:S03]  /*1190*/  UMOV UR39, URZ ;  /* 0x0000003f00277c82 */ /* 0x000fc60008000000 */
[----:B------:R-:W-:-:S04]  /*11a0*/  USHF.R.S32.HI UR5, URZ, 0x1f, UR4 ;  /* 0x0000001f3f057899 */ /* 0x000fc80008011404 */
[----:B------:R-:W-:-:S04]  /*11b0*/  ULEA.HI UR5, UR5, UR4, URZ, 0x6 ;  /* 0x0000000405057291 */ /* 0x000fc8000f8f303f */
[----:B------:R-:W-:-:S12]  /*11c0*/  USHF.R.S32.HI UR40, URZ, 0x6, UR5 ;  /* 0x000000063f287899 */ /* 0x000fd80008011405 */
.L_x_296:
[----:B------:R-:W-:Y:S01]  /*11d0*/  LOP3.LUT R0, R18, 0x80, RZ, 0xc0, !PT ;  /* 0x0000008012007812 */ /* 0x000fe200078ec0ff */
[----:B---3--:R-:W3:Y:S01]  /*11e0*/  S2UR UR7, SR_CgaCtaId ;  /* 0x00000000000779c3 */ /* 0x008ee20000008800 */
[----:B------:R-:W-:Y:S02]  /*11f0*/  UMOV UR6, 0x400 ;  /* 0x0000040000067882 */ /* 0x000fe40000000000 */
[----:B------:R-:W-:-:S06]  /*1200*/  SHF.R.U32.HI R0, RZ, 0x7, R0 ;  /* 0x00000007ff007819 */ /* 0x000fcc0000011600 */
[----:B----4-:R-:W4:Y:S01]  /*1210*/  SHFL.IDX PT, R0, R0, RZ, 0x1f ;  /* 0x00001fff00007589 */ /* 0x010f2200000e0000 */
[----:B---3--:R-:W-:Y:S01]  /*1220*/  ULEA UR6, UR7, UR6, 0x18 ;  /* 0x0000000607067291 */ /* 0x008fe2000f8ec03f */
[----:B----4-:R-:W-:-:S13]  /*1230*/  R2UR UR4, R0 ;  /* 0x00000000000472ca */ /* 0x010fda00000e0000 */
[----:B------:R-:W-:-:S04]  /*1240*/  ULEA.HI UR5, UR4, UR4, URZ, 0x1 ;  /* 0x0000000404057291 */ /* 0x000fc8000f8f083f */
[----:B------:R-:W-:-:S04]  /*1250*/  ULOP3.LUT UR5, UR5, 0xffffe, URZ, 0xc0, !UPT ;  /* 0x000ffffe05057892 */ /* 0x000fc8000f8ec03f */
[----:B------:R-:W-:-:S03]  /*1260*/  UIADD3 UR5, UR4, -UR5, URZ ;  /* 0x8000000504057290 */ /* 0x000fc6000fffe03f */
[----:B------:R-:W-:Y:S01]  /*1270*/  ULDC UR4, c[0x0][0x28c] ;  /* 0x0000a30000047ab9 */ /* 0x000fe20000000800 */
[----:B------:R-:W-:Y:S01]  /*1280*/  ULEA UR5, UR5, UR6, 0xc ;  /* 0x0000000605057291 */ /* 0x000fe2000f8e603f */
[----:B------:R-:W-:-:S03]  /*1290*/  ISETP.LT.AND P0, PT, RZ, UR4, PT ;  /* 0x00000004ff007c0c */ /* 0x000fc6000bf01270 */
[----:B------:R-:W-:-:S04]  /*12a0*/  UIADD3 UR5, UR5, 0x100, URZ ;  /* 0x0000010005057890 */ /* 0x000fc8000fffe03f */
[----:B------:R-:W-:-:S04]  /*12b0*/  USHF.R.U32.HI UR5, URZ, 0x4, UR5 ;  /* 0x000000043f057899 */ /* 0x000fc80008011605 */
[----:B------:R-:W-:Y:S02]  /*12c0*/  ULOP3.LUT UR41, UR5, 0x3fff, URZ, 0xc0, !UPT ;  /* 0x00003fff05297892 */ /* 0x000fe4000f8ec03f */
[----:B------:R-:W-:Y:S10]  /*12d0*/  @P0 BRA `(.L_x_17) ;  /* 0x0000000000400947 */ /* 0x000ff40003800000 */
[----:B------:R-:W-:Y:S01]  /*12e0*/  MOV R0, 0x0 ;  /* 0x0000000000007802 */ /* 0x000fe20000000f00 */
[----:B------:R-:W-:Y:S01]  /*12f0*/  ULDC.64 UR4, c[0x4][0x68] ;  /* 0x01001a0000047ab9 */ /* 0x000fe20000000a00 */
[----:B------:R-:W-:Y:S01]  /*1300*/  ULDC.64 UR6, c[0x4][0x8] ;  /* 0x0100020000067ab9 */ /* 0x000fe20000000a00 */
[----:B01----:R-:W-:Y:S01]  /*1310*/  IMAD.U32 R4, RZ, RZ, UR4 ;  /* 0x00000004ff047e24 */ /* 0x003fe2000f8e00ff */
[----:B------:R0:W1:Y:S01]  /*1320*/  LDC.64 R14, c[0x4][R0] ;  /* 0x01000000000e7b82 */ /* 0x0000620000000a00 */
[----:B------:R-:W-:Y:S01]  /*1330*/  IMAD.U32 R5, RZ, RZ, UR5 ;  /* 0x00000005ff057e24 */ /* 0x000fe2000f8e00ff */
[----:B------:R-:W-:Y:S01]  /*1340*/  ULDC.64 UR4, c[0x4][0x70] ;  /* 0x01001c0000047ab9 */ /* 0x000fe20000000a00 */
[----:B------:R-:W-:Y:S02]  /*1350*/  IMAD.U32 R10, RZ, RZ, UR6 ;  /* 0x00000006ff0a7e24 */ /* 0x000fe4000f8e00ff */
[----:B------:R-:W-:Y:S02]  /*1360*/  IMAD.U32 R6, RZ, RZ, UR4 ;  /* 0x00000004ff067e24 */ /* 0x000fe4000f8e00ff */
[----:B------:R-:W-:-:S02]  /*1370*/  IMAD.U32 R7, RZ, RZ, UR5 ;  /* 0x00000005ff077e24 */ /* 0x000fc4000f8e00ff */
[----:B------:R-:W-:Y:S02]  /*1380*/  IMAD.U32 R11, RZ, RZ, UR7 ;  /* 0x00000007ff0b7e24 */ /* 0x000fe4000f8e00ff */
[----:B------:R-:W-:Y:S02]  /*1390*/  IMAD.MOV.U32 R8, RZ, RZ, 0x1e1 ;  /* 0x000001e1ff087424 */ /* 0x000fe400078e00ff */
[----:B------:R-:W-:Y:S02]  /*13a0*/  IMAD.MOV.U32 R12, RZ, RZ, 0x1 ;  /* 0x00000001ff0c7424 */ /* 0x000fe400078e00ff */
[----:B0-----:R-:W-:-:S07]  /*13b0*/  IMAD.MOV.U32 R13, RZ, RZ, RZ ;  /* 0x000000ffff0d7224 */ /* 0x001fce00078e00ff */
[----:B------:R-:W-:-:S07]  /*13c0*/  LEPC R20, `(.L_x_17) ;  /* 0x000000001014794e */ /* 0x000fce0000000000 */
[----:B-12--5:R-:W-:Y:S05]  /*13d0*/  CALL.ABS.NOINC R14 ;  /* 0x000000000e007343 */ /* 0x026fea0003c00000 */
.L_x_17:
[----:B------:R-:W-:-:S04]  /*13e0*/  LOP3.LUT R0, R19, 0x1, RZ, 0xfc, !PT ;  /* 0x0000000113007812 */ /* 0x000fc800078efcff */
[----:B------:R-:W-:-:S13]  /*13f0*/  ISETP.NE.AND P0, PT, R0, 0x3, PT ;  /* 0x000000030000780c */ /* 0x000fda0003f05270 */
[----:B------:R-:W-:Y:S05]  /*1400*/  @!P0 BRA `(.L_x_18) ;  /* 0x0000000000048947 */ /* 0x000fea0003800000 */
[----:B------:R-:W-:Y:S01]  /*1410*/  BPT.TRAP 0x1 ;  /* 0x000000040000795c */ /* 0x000fe20000300000 */
.L_x_18:
[----:B------:R-:W3:Y:S01]  /*1420*/  S2UR UR5, SR_CgaCtaId ;  /* 0x00000000000579c3 */ /* 0x000ee20000008800 */
[----:B------:R-:W-:Y:S01]  /*1430*/  UMOV UR4, 0x400 ;  /* 0x0000040000047882 */ /* 0x000fe20000000000 */
[----:B------:R-:W-:Y:S02]  /*1440*/  IMAD.U32 R0, RZ, RZ, UR38 ;  /* 0x00000026ff007e24 */ /* 0x000fe4000f8e00ff */
[----:B------:R-:W-:-:S03]  /*1450*/  IMAD.U32 R3, RZ, RZ, UR39 ;  /* 0x00000027ff037e24 */ /* 0x000fc6000f8e00ff */
[----:B------:R-:W-:Y:S01]  /*1460*/  SHF.L.U32 R0, R0, 0x1f, RZ ;  /* 0x0000001f00007819 */ /* 0x000fe200000006ff */
[----:B---3--:R-:W-:-:S06]  /*1470*/  ULEA UR4, UR5, UR4, 0x18 ;  /* 0x0000000405047291 */ /* 0x008fcc000f8ec03f */
[----:B------:R-:W-:-:S04]  /*1480*/  IMAD.U32 R6, RZ, RZ, UR4 ;  /* 0x00000004ff067e24 */ /* 0x000fc8000f8e00ff */
[----:B------:R-:W-:-:S04]  /*1490*/  IMAD R3, R3, 0x8, R6 ;  /* 0x0000000803037824 */ /* 0x000fc800078e0206 */
[----:B------:R3:W4:Y:S01]  /*14a0*/  SYNCS.PHASECHK.TRANS64.TRYWAIT P1, [R3+URZ], R0 ;  /* 0x00000000030075a7 */ /* 0x000722000802017f */
[----:B------:R-:W-:Y:S05]  /*14b0*/  @!P0 BRA `(.L_x_19) ;  /* 0x0000000000048947 */ /* 0x000fea0003800000 */
[----:B------:R-:W-:Y:S01]  /*14c0*/  BPT.TRAP 0x1 ;  /* 0x000000040000795c */ /* 0x000fe20000300000 */
.L_x_19:
[----:B----4-:R-:W-:Y:S05]  /*14d0*/  @P1 BRA `(.L_x_20) ;  /* 0x0000000000081947 */ /* 0x010fea0003800000 */
[----:B------:R-:W4:Y:S02]  /*14e0*/  SYNCS.PHASECHK.TRANS64.TRYWAIT P1, [R3+URZ], R0 ;  /* 0x00000000030075a7 */ /* 0x000f24000802017f */
[----:B----4-:R-:W-:Y:S05]  /*14f0*/  @!P1 BRA `(.L_x_21) ;  /* 0x0000008400f09947 */ /* 0x010fea0003800000 */
.L_x_20:
[----:B------:R-:W-:-:S04]  /*1500*/  UISETP.LT.AND UP0, UPT, UR40, 0x1, UPT ;  /* 0x000000012800788c */ /* 0x000fc8000bf01270 */
[----:B------:R-:W-:-:S06]  /*1510*/  USEL UR4, UR40, 0x1, UP0 ;  /* 0x0000000128047887 */ /* 0x000fcc0008000000 */
[----:B---34-:R-:W-:Y:S01]  /*1520*/  IMAD.U32 R0, RZ, RZ, UR4 ;  /* 0x00000004ff007e24 */ /* 0x018fe2000f8e00ff */
[----:B------:R-:W-:Y:S05]  /*1530*/  WARPSYNC.ALL ;  /* 0x0000000000007948 */ /* 0x000fea0003800000 */
[----:B------:R-:W-:-:S04]  /*1540*/  IADD3 R0, -R0, UR40, RZ ;  /* 0x0000002800007c10 */ /* 0x000fc8000fffe1ff */
[----:B------:R-:W-:Y:S02]  /*1550*/  ISETP.GE.AND P1, PT, R0, 0x1, PT ;  /* 0x000000010000780c */ /* 0x000fe40003f26270 */
[----:B------:R-:W-:Y:S01]  /*1560*/  R2UR UR4, R6 ;  /* 0x00000000060472ca */ /* 0x000fe200000e0000 */
[----:B------:R-:W-:Y:S01]  /*1570*/  ULOP3.LUT UR41, UR41, 0x10000, URZ, 0xfc, !UPT ;  /* 0x0001000029297892 */ /* 0x000fe2000f8efc3f */
[----:B------:R-:W-:Y:S01]  /*1580*/  WARPGROUP.ARRIVE ;  /* 0x00000000000079c5 */ /* 0x000fe20000000000 */
[----:B------:R-:W-:Y:S01]  /*1590*/  UMOV UR5, 0x80000020 ;  /* 0x8000002000057882 */ /* 0x000fe20000000000 */
[----:B------:R-:W-:-:S09]  /*15a0*/  UMOV UR7, 0x80000020 ;  /* 0x8000002000077882 */ /* 0x000fd20000000000 */
[----:B------:R-:W-:-:S04]  /*15b0*/  UIADD3 UR4, UR4, 0x6100, URZ ;  /* 0x0000610004047890 */ /* 0x000fc8000fffe03f */
[----:B------:R-:W-:-:S04]  /*15c0*/  USHF.R.U32.HI UR4, URZ, 0x4, UR4 ;  /* 0x000000043f047899 */ /* 0x000fc80008011604 */
[----:B------:R-:W-:-:S04]  /*15d0*/  ULOP3.LUT UR4, UR4, 0x3fff, URZ, 0xc0, !UPT ;  /* 0x00003fff04047892 */ /* 0x000fc8000f8ec03f */
[----:B------:R-:W-:Y:S02]  /*15e0*/  ULOP3.LUT UR9, UR4, 0x10000, URZ, 0xfc, !UPT ;  /* 0x0001000004097892 */ /* 0x000fe4000f8efc3f */
[----:B------:R-:W-:Y:S02]  /*15f0*/  ULEA UR4, UR39, UR41, 0x9 ;  /* 0x0000002927047291 */ /* 0x000fe4000f8e483f */
[----:B------:R-:W-:-:S09]  /*1600*/  ULEA UR6, UR39, UR9, 0xa ;  /* 0x0000000927067291 */ /* 0x000fd2000f8e503f */
[----:B------:R-:W-:Y:S01]  /*1610*/  IGMMA.64x256x32.S8.S8 R24, gdesc[UR4], RZ, !UPT, gsb0 ;  /* 0x06600000041879f1 */ /* 0x000fe2000c0410ff */
[----:B------:R-:W-:Y:S02]  /*1620*/  UIADD3 UR4, UR4, 0x2, URZ ;  /* 0x0000000204047890 */ /* 0x000fe4000fffe03f */
[----:B------:R-:W-:Y:S01]  /*1630*/  UIADD3 UR6, UR6, 0x2, URZ ;  /* 0x0000000206067890 */ /* 0x000fe2000fffe03f */
[----:B------:R-:W-:Y:S01]  /*1640*/  UMOV UR5, 0x80000020 ;  /* 0x8000002000057882 */ /* 0x000fe20000000000 */
[----:B------:R-:W-:Y:S01]  /*1650*/  UMOV UR7, 0x80000020 ;  /* 0x8000002000077882 */ /* 0x000fe20000000000 */
[----:B------:R-:W-:Y:S02]  /*1660*/  WARPGROUP.DEPBAR.LE gsb0, 0x0 ;  /* 0x00008000000079c5 */ /* 0x000fe40000010000 */
[----:B------:R-:W-:-:S06]  /*1670*/  WARPGROUP.ARRIVE ;  /* 0x00000000000079c5 */ /* 0x000fcc0000000000 */
[----:B------:R-:W-:Y:S03]  /*1680*/  IGMMA.64x256x32.S8.S8 R24, gdesc[UR4], R24, gsb0 ;  /* 0x06600000041879f1 */ /* 0x000fe60008041018 */
[----:B------:R-:W-:Y:S02]  /*1690*/  WARPGROUP.DEPBAR.LE gsb0, 0x0 ;  /* 0x00008000000079c5 */ /* 0x000fe40000010000 */
[----:B------:R-:W-:Y:S05]  /*16a0*/  @!P1 BRA `(.L_x_22) ;  /* 0x0000000000e49947 */ /* 0x000fea0003800000 */
[----:B------:R-:W-:Y:S02]  /*16b0*/  UIADD3 UR4, UR39, 0x1, URZ ;  /* 0x0000000127047890 */ /* 0x000fe4000fffe03f */
[----:B------:R-:W-:Y:S02]  /*16c0*/  IMAD.U32 R3, RZ, RZ, UR39 ;  /* 0x00000027ff037e24 */ /* 0x000fe4000f8e00ff */
[----:B------:R-:W-:-:S04]  /*16d0*/  UISETP.NE.AND UP0, UPT, UR4, 0x3, UPT ;  /* 0x000000030400788c */ /* 0x000fc8000bf05270 */
[----:B------:R-:W-:Y:S02]  /*16e0*/  USEL UR5, URZ, 0x1, UP0 ;  /* 0x000000013f057887 */ /* 0x000fe40008000000 */
[----:B------:R-:W-:Y:S02]  /*16f0*/  USEL UR8, UR4, URZ, UP0 ;  /* 0x0000003f04087287 */ /* 0x000fe40008000000 */
[----:B------:R-:W-:-:S06]  /*1700*/  ULOP3.LUT UR5, UR38, UR5, URZ, 0x3c, !UPT ;  /* 0x0000000526057292 */ /* 0x000fcc000f8e3c3f */
[----:B------:R-:W-:-:S07]  /*1710*/  IMAD.U32 R7, RZ, RZ, UR5 ;  /* 0x00000005ff077e24 */ /* 0x000fce000f8e00ff */
.L_x_29:
[----:B------:R-:W-:Y:S05]  /*1720*/  @!P0 BRA `(.L_x_23) ;  /* 0x0000000000048947 */ /* 0x000fea0003800000 */
[----:B------:R-:W-:Y:S01]  /*1730*/  BPT.TRAP 0x1 ;  /* 0x000000040000795c */ /* 0x000fe20000300000 */
.L_x_23:
[----:B------:R-:W3:Y:S01]  /*1740*/  S2UR UR5, SR_CgaCtaId ;  /* 0x00000000000579c3 */ /* 0x000ee20000008800 */
[----:B------:R-:W-:Y:S01]  /*1750*/  UMOV UR4, 0x400 ;  /* 0x0000040000047882 */ /* 0x000fe20000000000 */
[----:B01----:R-:W-:Y:S01]  /*1760*/  IMAD.U32 R5, RZ, RZ, UR8 ;  /* 0x00000008ff057e24 */ /* 0x003fe2000f8e00ff */
[----:B------:R-:W-:Y:S01]  /*1770*/  SHF.L.U32 R4, R7, 0x1f, RZ ;  /* 0x0000001f07047819 */ /* 0x000fe200000006ff */
[----:B---3--:R-:W-:-:S06]  /*1780*/  ULEA UR4, UR5, UR4, 0x18 ;  /* 0x0000000405047291 */ /* 0x008fcc000f8ec03f */
[----:B------:R-:W-:-:S04]  /*1790*/  IMAD.U32 R6, RZ, RZ, UR4 ;  /* 0x00000004ff067e24 */ /* 0x000fc8000f8e00ff */
[----:B------:R-:W-:-:S04]  /*17a0*/  IMAD R5, R5, 0x8, R6 ;  /* 0x0000000805057824 */ /* 0x000fc800078e0206 */
[----:B------:R0:W1:Y:S01]  /*17b0*/  SYNCS.PHASECHK.TRANS64.TRYWAIT P1, [R5+URZ], R4 ;  /* 0x00000004050075a7 */ /* 0x000062000802017f */
[----:B------:R-:W-:Y:S05]  /*17c0*/  @!P0 BRA `(.L_x_24) ;  /* 0x0000000000048947 */ /* 0x000fea0003800000 */
[----:B------:R-:W-:Y:S01]  /*17d0*/  BPT.TRAP 0x1 ;  /* 0x000000040000795c */ /* 0x000fe20000300000 */
.L_x_24:
[----:B-1----:R-:W-:Y:S05]  /*17e0*/  @P1 BRA `(.L_x_25) ;  /* 0x0000000000081947 */ /* 0x002fea0003800000 */
[----:B------:R-:W1:Y:S02]  /*17f0*/  SYNCS.PHASECHK.TRANS64.TRYWAIT P1, [R5+URZ], R4 ;  /* 0x00000004050075a7 */ /* 0x000e64000802017f */
[----:B-1----:R-:W-:Y:S05]  /*1800*/  @!P1 BRA `(.L_x_26) ;  /* 0x0000008400409947 */ /* 0x002fea0003800000 */
.L_x_25:
[----:B------:R-:W-:Y:S01]  /*1810*/  ULEA UR4, UR8, UR41, 0x9 ;  /* 0x0000002908047291 */ /* 0x000fe2000f8e483f */
[----:B------:R-:W-:Y:S01]  /*1820*/  WARPGROUP.ARRIVE ;  /* 0x00000000000079c5 */ /* 0x000fe20000000000 */
[----:B------:R-:W-:Y:S01]  /*1830*/  ULEA UR6, UR8, UR9, 0xa ;  /* 0x0000000908067291 */ /* 0x000fe2000f8e503f */
[----:B------:R-:W-:Y:S01]  /*1840*/  UMOV UR5, 0x80000020 ;  /* 0x8000002000057882 */ /* 0x000fe20000000000 */
[----:B------:R-:W-:-:S07]  /*1850*/  UMOV UR7, 0x80000020 ;  /* 0x8000002000077882 */ /* 0x000fce0000000000 */
[----:B------:R-:W-:Y:S01]  /*1860*/  IGMMA.64x256x32.S8.S8 R24, gdesc[UR4], R24, gsb0 ;  /* 0x06600000041879f1 */ /* 0x000fe20008041018 */
        /* <DEDUP_REMOVED lines=9> */
[----:B------:R-:W-:Y:S01]  /*1900*/  BPT.TRAP 0x1 ;  /* 0x000000040000795c */ /* 0x000fe20000300000 */
.L_x_27:
[----:B------:R-:W-:-:S13]  /*1910*/  ISETP.NE.AND P1, PT, R23, RZ, PT ;  /* 0x000000ff1700720c */ /* 0x000fda0003f25270 */
[----:B01----:R-:W-:-:S04]  /*1920*/  @P1 IMAD R4, R3, 0x8, R6 ;  /* 0x0000000803041824 */ /* 0x003fc800078e0206 */
[----:B------:R-:W-:-:S05]  /*1930*/  @P1 VIADD R5, R4, 0x18 ;  /* 0x0000001804051836 */ /* 0x000fca0000000000 */
[----:B------:R-:W-:-:S04]  /*1940*/  @P1 PRMT R5, R152, 0x654, R5 ;  /* 0x0000065498051816 */ /* 0x000fc80000000005 */
[----:B------:R0:W-:Y:S01]  /*1950*/  @P1 SYNCS.ARRIVE.TRANS64.RED.A1T0 RZ, [R5+URZ], RZ ;  /* 0x000000ff05ff19a7 */ /* 0x0001e2000810043f */
[----:B------:R-:W-:-:S13]  /*1960*/  ISETP.GT.U32.AND P1, PT, R19, 0x1, PT ;  /* 0x000000011300780c */ /* 0x000fda0003f24070 */
[----:B0-----:R-:W-:Y:S05]  /*1970*/  @P1 BRA `(.L_x_28) ;  /* 0x0000000000041947 */ /* 0x001fea0003800000 */
[----:B------:R-:W-:Y:S01]  /*1980*/  BPT.TRAP 0x1 ;  /* 0x000000040000795c */ /* 0x000fe20000300000 */
.L_x_28:
[----:B------:R-:W-:Y:S01]  /*1990*/  UIADD3 UR8, UR8, 0x1, URZ ;  /* 0x0000000108087890 */ /* 0x000fe2000fffe03f */
[C---:B------:R-:W-:Y:S01]  /*19a0*/  ISETP.GT.AND P2, PT, R0.reuse, 0x1, PT ;  /* 0x000000010000780c */ /* 0x040fe20003f44270 */
[----:B------:R-:W-:Y:S02]  /*19b0*/  VIADD R3, R3, 0x1 ;  /* 0x0000000103037836 */ /* 0x000fe40000000000 */
[----:B------:R-:W-:Y:S01]  /*19c0*/  UISETP.NE.AND UP0, UPT, UR8, 0x3, UPT ;  /* 0x000000030800788c */ /* 0x000fe2000bf05270 */
[----:B------:R-:W-:Y:S02]  /*19d0*/  VIADD R0, R0, 0xffffffff ;  /* 0xffffffff00007836 */ /* 0x000fe40000000000 */
[C---:B------:R-:W-:Y:S01]  /*19e0*/  ISETP.NE.AND P1, PT, R3.reuse, 0x3, PT ;  /* 0x000000030300780c */ /* 0x040fe20003f25270 */
[----:B------:R-:W-:Y:S02]  /*19f0*/  USEL UR4, URZ, 0x1, UP0 ;  /* 0x000000013f047887 */ /* 0x000fe40008000000 */
[----:B------:R-:W-:Y:S01]  /*1a00*/  USEL UR8, UR8, URZ, UP0 ;  /* 0x0000003f08087287 */ /* 0x000fe20008000000 */
[----:B------:R-:W-:-:S03]  /*1a10*/  SEL R3, R3, RZ, P1 ;  /* 0x000000ff03037207 */ /* 0x000fc60000800000 */
[----:B------:R-:W-:Y:S01]  /*1a20*/  LOP3.LUT R7, R7, UR4, RZ, 0x3c, !PT ;  /* 0x0000000407077c12 */ /* 0x000fe2000f8e3cff */
[----:B------:R-:W-:Y:S07]  /*1a30*/  @P2 BRA `(.L_x_29) ;  /* 0xfffffffc00382947 */ /* 0x000fee000383ffff */
.L_x_22:
[----:B------:R-:W3:Y:S02]  /*1a40*/  LDC R0, c[0x0][0x28c] ;  /* 0x0000a300ff007b82 */ /* 0x000ee40000000800 */
[----:B---3--:R-:W-:-:S13]  /*1a50*/  ISETP.GE.AND P1, PT, R0, 0x1, PT ;  /* 0x000000010000780c */ /* 0x008fda0003f26270 */
[----:B------:R-:W-:Y:S05]  /*1a60*/  @!P1 BRA `(.L_x_30) ;  /* 0x0000000000509947 */ /* 0x000fea0003800000 */
[----:B------:R-:W-:Y:S05]  /*1a70*/  @!P0 BRA `(.L_x_31) ;  /* 0x0000000000048947 */ /* 0x000fea0003800000 */
[----:B------:R-:W-:Y:S01]  /*1a80*/  BPT.TRAP 0x1 ;  /* 0x000000040000795c */ /* 0x000fe20000300000 */
.L_x_31:
[----:B------:R-:W-:Y:S01]  /*1a90*/  ISETP.NE.AND P0, PT, R23, RZ, PT ;  /* 0x000000ff1700720c */ /* 0x000fe20003f05270 */
[----:B------:R-:W-:Y:S01]  /*1aa0*/  BSSY B0, `(.L_x_32) ;  /* 0x000000e000007945 */ /* 0x000fe20003800000 */
[----:B------:R-:W-:-:S11]  /*1ab0*/  ISETP.GT.U32.AND P1, PT, R19, 0x1, PT ;  /* 0x000000011300780c */ /* 0x000fd60003f24070 */
[----:B------:R-:W-:Y:S05]  /*1ac0*/  @!P0 BRA `(.L_x_33) ;  /* 0x00000000002c8947 */ /* 0x000fea0003800000 */
[----:B------:R-:W-:-:S04]  /*1ad0*/  UISETP.LT.AND UP0, UPT, UR40, 0x1, UPT ;  /* 0x000000012800788c */ /* 0x000fc8000bf01270 */
[----:B------:R-:W-:-:S04]  /*1ae0*/  USEL UR6, UR40, 0x1, UP0 ;  /* 0x0000000128067887 */ /* 0x000fc80008000000 */
[----:B------:R-:W-:-:S04]  /*1af0*/  UIADD3 UR6, UR39, UR40, -UR6 ;  /* 0x0000002827067290 */ /* 0x000fc8000fffe806 */
[----:B------:R-:W-:-:S04]  /*1b00*/  UIMAD.WIDE.U32 UR4, UR6, -0x55555555, URZ ;  /* 0xaaaaaaab060478a5 */ /* 0x000fc8000f8e003f */
[----:B------:R-:W-:-:S04]  /*1b10*/  USHF.R.U32.HI UR4, URZ, 0x1, UR5 ;  /* 0x000000013f047899 */ /* 0x000fc80008011605 */
[----:B------:R-:W-:-:S06]  /*1b20*/  UIMAD UR6, UR4, -0x3, UR6 ;  /* 0xfffffffd040678a4 */ /* 0x000fcc000f8e0206 */
[----:B------:R-:W-:-:S04]  /*1b30*/  IMAD.U32 R3, RZ, RZ, UR6 ;  /* 0x00000006ff037e24 */ /* 0x000fc8000f8e00ff */
[----:B------:R-:W-:-:S04]  /*1b40*/  IMAD R0, R3, 0x8, R6 ;  /* 0x0000000803007824 */ /* 0x000fc800078e0206 */
[----:B------:R-:W-:-:S05]  /*1b50*/  VIADD R3, R0, 0x18 ;  /* 0x0000001800037836 */ /* 0x000fca0000000000 */
[----:B------:R-:W-:-:S04]  /*1b60*/  PRMT R3, R152, 0x654, R3 ;  /* 0x0000065498037816 */ /* 0x000fc80000000003 */
[----:B------:R3:W-:Y:S03]  /*1b70*/  SYNCS.ARRIVE.TRANS64.RED.A1T0 RZ, [R3+URZ], RZ ;  /* 0x000000ff03ff79a7 */ /* 0x0007e6000810043f */
.L_x_33:
[----:B------:R-:W-:Y:S05]  /*1b80*/  BSYNC B0 ;  /* 0x0000000000007941 */ /* 0x000fea0003800000 */
.L_x_32:
[----:B------:R-:W-:Y:S05]  /*1b90*/  @P1 BRA `(.L_x_30) ;  /* 0x0000000000041947 */ /* 0x000fea0003800000 */
[----:B------:R-:W-:Y:S01]  /*1ba0*/  BPT.TRAP 0x1 ;  /* 0x000000040000795c */ /* 0x000fe20000300000 */
.L_x_30:
[----:B------:R-:W4:Y:S01]  /*1bb0*/  LDC R9, c[0x0][0x288] ;  /* 0x0000a200ff097b82 */ /* 0x000f220000000800 */
[--C-:B------:R-:W-:Y:S01]  /*1bc0*/  SHF.R.U32.HI R0, RZ, 0x2, R18.reuse ;  /* 0x00000002ff007819 */ /* 0x100fe20000011612 */
[----:B------:R-:W-:Y:S01]  /*1bd0*/  UIADD3 UR39, UR40, UR39, URZ ;  /* 0x0000002728277290 */ /* 0x000fe2000fffe03f */
[----:B01----:R-:W-:Y:S01]  /*1be0*/  SHF.R.U32.HI R5, RZ, 0x7, R18 ;  /* 0x00000007ff057819 */ /* 0x003fe20000011612 */
[----:B------:R-:W-:Y:S01]  /*1bf0*/  ULDC UR7, c[0x0][0x284] ;  /* 0x0000a10000077ab9 */ /* 0x000fe20000000800 */
[----:B------:R-:W-:Y:S01]  /*1c00*/  LOP3.LUT R4, R18, 0x60, RZ, 0xc0, !PT ;  /* 0x0000006012047812 */ /* 0x000fe200078ec0ff */
[----:B------:R-:W-:Y:S01]  /*1c10*/  UISETP.GT.U32.AND UP0, UPT, UR39, 0x2, UPT ;  /* 0x000000022700788c */ /* 0x000fe2000bf04070 */
[----:B---3--:R-:W-:Y:S01]  /*1c20*/  LOP3.LUT R3, R0, 0x7, RZ, 0xc0, !PT ;  /* 0x0000000700037812 */ /* 0x008fe200078ec0ff */
[----:B------:R-:W-:Y:S01]  /*1c30*/  UISETP.GE.U32.AND UP1, UPT, UR40, 0x3, UPT ;  /* 0x000000032800788c */ /* 0x000fe2000bf26070 */
[----:B------:R-:W-:Y:S01]  /*1c40*/  LOP3.LUT R0, R5, 0x1, RZ, 0xc0, !PT ;  /* 0x0000000105007812 */ /* 0x000fe200078ec0ff */
[----:B------:R-:W-:Y:S01]  /*1c50*/  UISETP.LT.U32.AND UP0, UPT, UR40, 0x3, UP0 ;  /* 0x000000032800788c */ /* 0x000fe20008701070 */
[----:B------:R-:W-:Y:S01]  /*1c60*/  SHF.R.U32.HI R6, RZ, 0x1, R4 ;  /* 0x00000001ff067819 */ /* 0x000fe20000011604 */
[----:B------:R-:W-:Y:S01]  /*1c70*/  IMAD.SHL.U32 R4, R18, 0x2, RZ ;  /* 0x0000000212047824 */ /* 0x000fe200078e00ff */
[----:B------:R-:W-:Y:S01]  /*1c80*/  SHF.R.S32.HI R14, RZ, 0x1f, R22 ;  /* 0x0000001fff0e7819 */ /* 0x000fe20000011416 */
[----:B------:R-:W-:Y:S01]  /*1c90*/  IMAD.SHL.U32 R8, R0, 0x40, RZ ;  /* 0x0000004000087824 */ /* 0x000fe200078e00ff */
[--C-:B------:R-:W-:Y:S01]  /*1ca0*/  IADD3 R5, RZ, -R6, -R3.reuse ;  /* 0x80000006ff057210 */ /* 0x100fe20007ffe803 */
[----:B------:R-:W-:Y:S01]  /*1cb0*/  ULDC.64 UR8, c[0x0][0x5d0] ;  /* 0x0001740000087ab9 */ /* 0x000fe20000000a00 */
[----:B------:R-:W-:Y:S01]  /*1cc0*/  LOP3.LUT R4, R4, 0x6, RZ, 0xc0, !PT ;  /* 0x0000000604047812 */ /* 0x000fe200078ec0ff */
[----:B------:R-:W-:Y:S01]  /*1cd0*/  UIMAD.WIDE.U32 UR4, UR39, -0x55555555, URZ ;  /* 0xaaaaaaab270478a5 */ /* 0x000fe2000f8e003f */
[----:B------:R-:W-:Y:S01]  /*1ce0*/  LOP3.LUT R3, R8, 0x40, R3, 0xe2, !PT ;  /* 0x0000004008037812 */ /* 0x000fe200078ee203 */
[----:B------:R-:W-:Y:S01]  /*1cf0*/  IMAD R7, R0, -0x40, R5 ;  /* 0xffffffc000077824 */ /* 0x000fe200078e0205 */
[----:B------:R-:W-:Y:S01]  /*1d00*/  LOP3.LUT R0, R18, 0x3, RZ, 0xc0, !PT ;  /* 0x0000000312007812 */ /* 0x000fe200078ec0ff */
[----:B------:R-:W-:Y:S01]  /*1d10*/  USEL UR6, URZ, 0x1, !UP0 ;  /* 0x000000013f067887 */ /* 0x000fe2000c000000 */
[----:B------:R-:W-:Y:S01]  /*1d20*/  PRMT R8, R4, 0x6540, R153 ;  /* 0x0000654004087816 */ /* 0x000fe20000000099 */
[----:B------:R-:W-:Y:S01]  /*1d30*/  IMAD.SHL.U32 R153, R153, 0x100, RZ ;  /* 0x0000010099997824 */ /* 0x000fe200078e00ff */
[----:B------:R-:W-:Y:S01]  /*1d40*/  USHF.R.U32.HI UR4, URZ, 0x1, UR5 ;  /* 0x000000013f047899 */ /* 0x000fe20008011605 */
[----:B----4-:R-:W-:Y:S01]  /*1d50*/  IMAD R12, R0, -0x2, R9 ;  /* 0xfffffffe000c7824 */ /* 0x010fe200078e0209 */
[----:B------:R-:W-:Y:S01]  /*1d60*/  ULOP3.LUT UR38, UR38, UR6, URZ, 0x3c, !UPT ;  /* 0x0000000626267292 */ /* 0x000fe2000f8e3c3f */
[----:B------:R-:W-:Y:S01]  /*1d70*/  IMAD.SHL.U32 R0, R154, 0x80, RZ ;  /* 0x000000809a007824 */ /* 0x000fe200078e00ff */
[----:B------:R-:W-:Y:S01]  /*1d80*/  ISETP.GE.AND P0, PT, R153, R9, PT ;  /* 0x000000099900720c */ /* 0x000fe20003f06270 */
[----:B------:R-:W-:Y:S01]  /*1d90*/  IMAD R5, R14, UR8, RZ ;  /* 0x000000080e057c24 */ /* 0x000fe2000f8e02ff */
[--C-:B------:R-:W-:Y:S01]  /*1da0*/  SHF.R.S32.HI R9, RZ, 0x1f, R8.reuse ;  /* 0x0000001fff097819 */ /* 0x100fe20000011408 */
[----:B------:R-:W-:Y:S01]  /*1db0*/  IMAD.WIDE R10, R154, 0x80, RZ ;  /* 0x000000809a0a7825 */ /* 0x000fe200078e02ff */
[C---:B------:R-:W-:Y:S01]  /*1dc0*/  ISETP.GE.OR P0, PT, R0.reuse, UR7, P0 ;  /* 0x0000000700007c0c */ /* 0x040fe20008706670 */
[----:B------:R-:W-:Y:S01]  /*1dd0*/  UIMAD UR39, UR4, -0x3, UR39 ;  /* 0xfffffffd042778a4 */ /* 0x000fe2000f8e0227 */
[----:B------:R-:W-:Y:S01]  /*1de0*/  IADD3 R162, -R0, UR7, R7 ;  /* 0x0000000700a27c10 */ /* 0x000fe2000fffe107 */
[C---:B------:R-:W-:Y:S01]  /*1df0*/  IMAD R13, R22.reuse, UR9, R5 ;  /* 0x00000009160d7c24 */ /* 0x040fe2000f8e0205 */
[----:B------:R-:W-:Y:S01]  /*1e00*/  @UP1 ULOP3.LUT UR38, UR38, 0x1, UR4, 0x78, !UPT ;  /* 0x0000000126261892 */ /* 0x000fe2000f8e7804 */
[----:B------:R-:W-:Y:S01]  /*1e10*/  IMAD.WIDE.U32 R4, R22, UR8, R8 ;  /* 0x0000000816047c25 */ /* 0x000fe2000f8e0008 */
[----:B------:R-:W-:-:S03]  /*1e20*/  LOP3.LUT R163, R10, R3, R6, 0xfe, !PT ;  /* 0x000000030aa37212 */ /* 0x000fc600078efe06 */
[----:B------:R-:W-:Y:S02]  /*1e30*/  IMAD.IADD R5, R5, 0x1, R13 ;  /* 0x0000000105057824 */ /* 0x000fe400078e020d */
[----:B------:R-:W-:Y:S02]  /*1e40*/  IMAD.IADD R0, R12, 0x1, -R153 ;  /* 0x000000010c007824 */ /* 0x000fe400078e0a99 */
[----:B------:R-:W-:Y:S01]  /*1e50*/  IMAD.MOV.U32 R154, RZ, RZ, -0x1 ;  /* 0xffffffffff9a7424 */ /* 0x000fe200078e00ff */
[----:B------:R-:W-:Y:S06]  /*1e60*/  @P0 BRA `(.L_x_34) ;  /* 0x0000006000a00947 */ /* 0x000fec0003800000 */
[----:B------:R-:W0:Y:S01]  /*1e70*/  LDC.64 R12, c[0x0][0x5c8] ;  /* 0x00017200ff0c7b82 */ /* 0x000e220000000a00 */
[----:B------:R-:W-:Y:S01]  /*1e80*/  ULDC.64 UR4, c[0x0][0x5c0] ;  /* 0x0001700000047ab9 */ /* 0x000fe20000000a00 */
[----:B------:R-:W-:Y:S01]  /*1e90*/  BSSY B0, `(.L_x_34) ;  /* 0x0000625000007945 */ /* 0x000fe20003800000 */
[-C--:B0-----:R-:W-:Y:S02]  /*1ea0*/  IMAD R6, R11, R12.reuse, RZ ;  /* 0x0000000c0b067224 */ /* 0x081fe400078e02ff */
[----:B------:R-:W-:-:S04]  /*1eb0*/  IMAD.WIDE.U32 R4, R163, R12, R4 ;  /* 0x0000000ca3047225 */ /* 0x000fc800078e0004 */
[----:B------:R-:W-:Y:S01]  /*1ec0*/  IMAD R3, R163, R13, R6 ;  /* 0x0000000da3037224 */ /* 0x000fe200078e0206 */
[----:B------:R-:W-:-:S03]  /*1ed0*/  IADD3 R4, P0, R4, UR4, RZ ;  /* 0x0000000404047c10 */ /* 0x000fc6000ff1e0ff */
[----:B------:R-:W-:Y:S01]  /*1ee0*/  IMAD.IADD R3, R5, 0x1, R3 ;  /* 0x0000000105037824 */ /* 0x000fe200078e0203 */
[----:B------:R-:W-:-:S04]  /*1ef0*/  LEA R6, P1, R12, R4, 0x3 ;  /* 0x000000040c067211 */ /* 0x000fc800078218ff */
[----:B------:R-:W-:Y:S02]  /*1f00*/  IADD3.X R5, R3, UR5, RZ, P0, !PT ;  /* 0x0000000503057c10 */ /* 0x000fe400087fe4ff */
[----:B-----5:R-:W-:Y:S02]  /*1f10*/  ISETP.NE.AND P0, PT, R156, RZ, PT ;  /* 0x000000ff9c00720c */ /* 0x020fe40003f05270 */
[----:B------:R-:W-:-:S11]  /*1f20*/  LEA.HI.X R7, R12, R5, R13, 0x3, P1 ;  /* 0x000000050c077211 */ /* 0x000fd600008f1c0d */
[----:B------:R-:W-:Y:S05]  /*1f30*/  @!P0 BRA `(.L_x_35) ;  /* 0x0000004800608947 */ /* 0x000fea0003800000 */
[----:B------:R-:W0:Y:S01]  /*1f40*/  LDC.64 R158, c[0x0][0x5b0] ;  /* 0x00016c00ff9e7b82 */ /* 0x000e220000000a00 */
[----:B------:R-:W-:Y:S01]  /*1f50*/  ULDC.64 UR4, c[0x0][0x5b8] ;  /* 0x00016e0000047ab9 */ /* 0x000fe20000000a00 */
[----:B------:R-:W-:Y:S01]  /*1f60*/  ISETP.GE.AND P1, PT, R162, 0x1, PT ;  /* 0x00000001a200780c */ /* 0x000fe20003f26270 */
[----:B------:R-:W-:Y:S01]  /*1f70*/  IMAD R3, R14, UR4, RZ ;  /* 0x000000040e037c24 */ /* 0x000fe2000f8e02ff */
[----:B------:R-:W-:Y:S01]  /*1f80*/  BSSY B1, `(.L_x_36) ;  /* 0x000000e000017945 */ /* 0x000fe20003800000 */
[----:B------:R-:W-:Y:S01]  /*1f90*/  IMAD.WIDE.U32 R20, R22, UR4, R8 ;  /* 0x0000000416147c25 */ /* 0x000fe2000f8e0008 */
[----:B------:R-:W-:Y:S02]  /*1fa0*/  ISETP.LT.OR P5, PT, R0, 0x1, !P1 ;  /* 0x000000010000780c */ /* 0x000fe40004fa1670 */
[----:B------:R-:W1:Y:S01]  /*1fb0*/  LDC.64 R160, c[0x0][0x5a8] ;  /* 0x00016a00ffa07b82 */ /* 0x000e620000000a00 */
[----:B------:R-:W-:Y:S02]  /*1fc0*/  IMAD R3, R22, UR5, R3 ;  /* 0x0000000516037c24 */ /* 0x000fe4000f8e0203 */
[----:B------:R-:W-:-:S02]  /*1fd0*/  IMAD.MOV.U32 R14, RZ, RZ, R20 ;  /* 0x000000ffff0e7224 */ /* 0x000fc400078e0014 */
[----:B------:R-:W-:Y:S02]  /*1fe0*/  IMAD.IADD R15, R21, 0x1, R3 ;  /* 0x00000001150f7824 */ /* 0x000fe400078e0203 */
[-C--:B0-----:R-:W-:Y:S02]  /*1ff0*/  IMAD R10, R11, R158.reuse, RZ ;  /* 0x0000009e0b0a7224 */ /* 0x081fe400078e02ff */
[----:B------:R-:W-:-:S04]  /*2000*/  IMAD.WIDE.U32 R8, R163, R158, R14 ;  /* 0x0000009ea3087225 */ /* 0x000fc800078e000e */
[----:B------:R-:W-:Y:S01]  /*2010*/  IMAD R13, R163, R159, R10 ;  /* 0x0000009fa30d7224 */ /* 0x000fe200078e020a */
[----:B-1----:R-:W-:-:S04]  /*2020*/  IADD3 R8, P0, R8, R160, RZ ;  /* 0x000000a008087210 */ /* 0x002fc80007f1e0ff */
[----:B------:R-:W-:Y:S01]  /*2030*/  IADD3.X R9, R161, R9, R13, P0, !PT ;  /* 0x00000009a1097210 */ /* 0x000fe200007fe40d */
[----:B------:R-:W-:Y:S08]  /*2040*/  @P5 BRA `(.L_x_37) ;  /* 0x0000000000045947 */ /* 0x000ff00003800000 */
[----:B--2---:R0:W5:Y:S02]  /*2050*/  LDG.E.U8 R157, desc[UR36][R8.64] ;  /* 0x00000024089d7981 */ /* 0x004164000c1e1100 */
.L_x_37:
[----:B------:R-:W-:Y:S05]  /*2060*/  BSYNC B1 ;  /* 0x0000000000017941 */ /* 0x000fea0003800000 */
.L_x_36:
[----:B-----5:R-:W-:Y:S01]  /*2070*/  LOP3.LUT R3, R157, 0xffff, RZ, 0xc0, !PT ;  /* 0x0000ffff9d037812 */ /* 0x020fe200078ec0ff */
[----:B------:R-:W-:Y:S01]  /*2080*/  IMAD.SHL.U32 R10, R158, 0x8, RZ ;  /* 0x000000089e0a7824 */ /* 0x000fe200078e00ff */
[----:B------:R-:W-:Y:S01]  /*2090*/  ISETP.LT.OR P2, PT, R0, 0x2, !P1 ;  /* 0x000000020000780c */ /* 0x000fe20004f41670 */
[----:B------:R-:W-:Y:S01]  /*20a0*/  BSSY B1, `(.L_x_38) ;  /* 0x000000e000017945 */ /* 0x000fe20003800000 */
[----:B------:R-:W-:Y:S02]  /*20b0*/  PRMT R3, R3, 0x8880, RZ ;  /* 0x0000888003037816 */ /* 0x000fe400000000ff */
[----:B------:R-:W-:Y:S02]  /*20c0*/  SHF.L.U64.HI R11, R158, 0x3, R159 ;  /* 0x000000039e0b7819 */ /* 0x000fe4000001029f */
[----:B------:R-:W-:Y:S01]  /*20d0*/  ISETP.GE.AND P0, PT, R162, 0x9, PT ;  /* 0x00000009a200780c */ /* 0x000fe20003f06270 */
[----:B------:R-:W-:Y:S02]  /*20e0*/  IMAD R12, R3, R156, RZ ;  /* 0x0000009c030c7224 */ /* 0x000fe400078e02ff */
[----:B------:R-:W-:-:S04]  /*20f0*/  IMAD.WIDE.U32 R10, R163, R158, R10 ;  /* 0x0000009ea30a7225 */ /* 0x000fc800078e000a */
[----:B------:R-:W-:Y:S01]  /*2100*/  @!P5 IMAD R3, R24, R155, R12 ;  /* 0x0000009b1803d224 */ /* 0x000fe200078e020c */
[----:B------:R-:W-:Y:S01]  /*2110*/  IADD3 R10, P3, P4, R20, R160, R10 ;  /* 0x000000a0140a7210 */ /* 0x000fe20007c7e00a */
[----:B------:R-:W-:-:S03]  /*2120*/  IMAD.IADD R13, R13, 0x1, R11 ;  /* 0x000000010d0d7824 */ /* 0x000fc600078e020b */
[----:B------:R1:W-:Y:S01]  /*2130*/  @!P5 STG.E.U8 desc[UR36][R4.64], R3 ;  /* 0x000000030400d986 */ /* 0x0003e2000c101124 */
[----:B------:R-:W-:Y:S08]  /*2140*/  @P2 BRA `(.L_x_39) ;  /* 0x00000000000c2947 */ /* 0x000ff00003800000 */
[----:B--2---:R-:W1:Y:S02]  /*2150*/  LDG.E.U8 R157, desc[UR36][R8.64+0x1] ;  /* 0x00000124089d7981 */ /* 0x004e64000c1e1100 */
[----:B-1----:R-:W-:-:S05]  /*2160*/  PRMT R3, R157, 0x8880, RZ ;  /* 0x000088809d037816 */ /* 0x002fca00000000ff */
[----:B------:R-:W-:-:S07]  /*2170*/  IMAD R12, R3, R156, RZ ;  /* 0x0000009c030c7224 */ /* 0x000fce00078e02ff */
.L_x_39:
[----:B------:R-:W-:Y:S05]  /*2180*/  BSYNC B1 ;  /* 0x0000000000017941 */ /* 0x000fea0003800000 */
.L_x_38:
[C---:B------:R-:W-:Y:S01]  /*2190*/  ISETP.LT.OR P5, PT, R0.reuse, 0x1, !P0 ;  /* 0x000000010000780c */ /* 0x040fe200047a1670 */
[----:B------:R-:W-:Y:S01]  /*21a0*/  @!P2 IMAD R25, R25, R155, R12 ;  /* 0x0000009b1919a224 */ /* 0x000fe200078e020c */
[----:B------:R-:W-:Y:S01]  /*21b0*/  BSSY B1, `(.L_x_40) ;  /* 0x000000a000017945 */ /* 0x000fe20003800000 */
[----:B------:R-:W-:Y:S02]  /*21c0*/  IADD3.X R11, R15, R161, R13, P3, P4 ;  /* 0x000000a10f0b7210 */ /* 0x000fe40001fe840d */
[C---:B------:R-:W-:Y:S01]  /*21d0*/  ISETP.LT.OR P3, PT, R0.reuse, 0x2, !P0 ;  /* 0x000000020000780c */ /* 0x040fe20004761670 */
[----:B------:R3:W-:Y:S01]  /*21e0*/  @!P2 STG.E.U8 desc[UR36][R4.64+0x1], R25 ;  /* 0x000001190400a986 */ /* 0x0007e2000c101124 */
[C---:B------:R-:W-:Y:S02]  /*21f0*/  ISETP.LT.OR P4, PT, R0.reuse, 0x9, !P1 ;  /* 0x000000090000780c */ /* 0x040fe40004f81670 */
[----:B------:R-:W-:-:S04]  /*2200*/  ISETP.LT.OR P2, PT, R0, 0xa, !P1 ;  /* 0x0000000a0000780c */ /* 0x000fc80004f41670 */
[----:B------:R-:W-:Y:S09]  /*2210*/  @P5 BRA `(.L_x_41) ;  /* 0x00000000000c5947 */ /* 0x000ff20003800000 */
[----:B--2---:R-:W1:Y:S02]  /*2220*/  LDG.E.U8 R157, desc[UR36][R10.64] ;  /* 0x000000240a9d7981 */ /* 0x004e64000c1e1100 */
[----:B-1----:R-:W-:-:S05]  /*2230*/  PRMT R3, R157, 0x8880, RZ ;  /* 0x000088809d037816 */ /* 0x002fca00000000ff */
[----:B------:R-:W-:-:S07]  /*2240*/  IMAD R12, R3, R156, RZ ;  /* 0x0000009c030c7224 */ /* 0x000fce00078e02ff */
.L_x_41:
[----:B------:R-:W-:Y:S05]  /*2250*/  BSYNC B1 ;  /* 0x0000000000017941 */ /* 0x000fea0003800000 */
.L_x_40:
[----:B-1----:R-:W-:Y:S01]  /*2260*/  @!P5 IMAD R3, R26, R155, R12 ;  /* 0x0000009b1a03d224 */ /* 0x002fe200078e020c */
[----:B------:R-:W-:Y:S04]  /*2270*/  BSSY B1, `(.L_x_42) ;  /* 0x0000006000017945 */ /* 0x000fe80003800000 */
[----:B------:R1:W-:Y:S01]  /*2280*/  @!P5 STG.E.U8 desc[UR36][R6.64], R3 ;  /* 0x000000030600d986 */ /* 0x0003e2000c101124 */
[----:B------:R-:W-:Y:S05]  /*2290*/  @P3 BRA `(.L_x_43) ;  /* 0x00000000000c3947 */ /* 0x000fea0003800000 */
[----:B--2---:R-:W1:Y:S02]  /*22a0*/  LDG.E.U8 R157, desc[UR36][R10.64+0x1] ;  /* 0x000001240a9d7981 */ /* 0x004e64000c1e1100 */
[----:B-1----:R-:W-:-:S05]  /*22b0*/  PRMT R3, R157, 0x8880, RZ ;  /* 0x000088809d037816 */ /* 0x002fca00000000ff */
[----:B------:R-:W-:-:S07]  /*22c0*/  IMAD R12, R3, R156, RZ ;  /* 0x0000009c030c7224 */ /* 0x000fce00078e02ff */
.L_x_43:
[----:B------:R-:W-:Y:S05]  /*22d0*/  BSYNC B1 ;  /* 0x0000000000017941 */ /* 0x000fea0003800000 */
.L_x_42:
[----:B------:R-:W-:Y:S01]  /*22e0*/  @!P3 IMAD R27, R27, R155, R12 ;  /* 0x0000009b1b1bb224 */ /* 0x000fe200078e020c */
[----:B------:R-:W-:Y:S04]  /*22f0*/  BSSY B1, `(.L_x_44) ;  /* 0x0000006000017945 */ /* 0x000fe80003800000 */
[----:B------:R4:W-:Y:S01]  /*2300*/  @!P3 STG.E.U8 desc[UR36][R6.64+0x1], R27 ;  /* 0x0000011b0600b986 */ /* 0x0009e2000c101124 */
[----:B------:R-:W-:Y:S05]  /*2310*/  @P4 BRA `(.L_x_45) ;  /* 0x00000000000c4947 */ /* 0x000fea0003800000 */
[----:B--2---:R-:W1:Y:S02]  /*2320*/  LDG.E.U8 R157, desc[UR36][R8.64+0x8] ;  /* 0x00000824089d7981 */ /* 0x004e64000c1e1100 */
[----:B-1----:R-:W-:-:S05]  /*2330*/  PRMT R3, R157, 0x8880, RZ ;  /* 0x000088809d037816 */ /* 0x002fca00000000ff */
[----:B------:R-:W-:-:S07]  /*2340*/  IMAD R12, R3, R156, RZ ;  /* 0x0000009c030c7224 */ /* 0x000fce00078e02ff */
.L_x_45:
[----:B------:R-:W-:Y:S05]  /*2350*/  BSYNC B1 ;  /* 0x0000000000017941 */ /* 0x000fea0003800000 */
.L_x_44:
[----:B-1----:R-:W-:Y:S01]  /*2360*/  @!P4 IMAD R3, R28, R155, R12 ;  /* 0x0000009b1c03c224 */ /* 0x002fe200078e020c */
[----:B------:R-:W-:Y:S04]  /*2370*/  BSSY B1, `(.L_x_46) ;  /* 0x0000006000017945 */ /* 0x000fe80003800000 */
[----:B------:R1:W-:Y:S01]  /*2380*/  @!P4 STG.E.U8 desc[UR36][R4.64+0x8], R3 ;  /* 0x000008030400c986 */ /* 0x0003e2000c101124 */
[----:B------:R-:W-:Y:S05]  /*2390*/  @P2 BRA `(.L_x_47) ;  /* 0x00000000000c2947 */ /* 0x000fea0003800000 */
[----:B--2---:R-:W1:Y:S02]  /*23a0*/  LDG.E.U8 R157, desc[UR36][R8.64+0x9] ;  /* 0x00000924089d7981 */ /* 0x004e64000c1e1100 */
[----:B-1----:R-:W-:-:S05]  /*23b0*/  PRMT R3, R157, 0x8880, RZ ;  /* 0x000088809d037816 */ /* 0x002fca00000000ff */
[----:B------:R-:W-:-:S07]  /*23c0*/  IMAD R12, R3, R156, RZ ;  /* 0x0000009c030c7224 */ /* 0x000fce00078e02ff */
.L_x_47:
[----:B------:R-:W-:Y:S05]  /*23d0*/  BSYNC B1 ;  /* 0x0000000000017941 */ /* 0x000fea0003800000 */
.L_x_46:
[C---:B------:R-:W-:Y:S01]  /*23e0*/  ISETP.LT.OR P4, PT, R0.reuse, 0x9, !P0 ;  /* 0x000000090000780c */ /* 0x040fe20004781670 */
[----:B------:R-:W-:Y:S01]  /*23f0*/  @!P2 IMAD R29, R29, R155, R12 ;  /* 0x0000009b1d1da224 */ /* 0x000fe200078e020c */
[----:B------:R-:W-:Y:S01]  /*2400*/  BSSY B1, `(.L_x_48) ;  /* 0x0000009000017945 */ /* 0x000fe20003800000 */
[C---:B------:R-:W-:Y:S02]  /*2410*/  ISETP.LT.OR P3, PT, R0.reuse, 0xa, !P0 ;  /* 0x0000000a0000780c */ /* 0x040fe40004761670 */
[C---:B------:R-:W-:Y:S01]  /*2420*/  ISETP.LT.OR P5, PT, R0.reuse, 0x11, !P1 ;  /* 0x000000110000780c */ /* 0x040fe20004fa1670 */
[----:B------:R0:W-:Y:S01]  /*2430*/  @!P2 STG.E.U8 desc[UR36][R4.64+0x9], R29 ;  /* 0x0000091d0400a986 */ /* 0x0001e2000c101124 */
[----:B------:R-:W-:-:S06]  /*2440*/  ISETP.LT.OR P2, PT, R0, 0x12, !P1 ;  /* 0x000000120000780c */ /* 0x000fcc0004f41670 */
[----:B------:R-:W-:Y:S07]  /*2450*/  @P4 BRA `(.L_x_49) ;  /* 0x00000000000c4947 */ /* 0x000fee0003800000 */
[----:B--2---:R-:W1:Y:S02]  /*2460*/  LDG.E.U8 R157, desc[UR36][R10.64+0x8] ;  /* 0x000008240a9d7981 */ /* 0x004e64000c1e1100 */
[----:B-1----:R-:W-:-:S05]  /*2470*/  PRMT R3, R157, 0x8880, RZ ;  /* 0x000088809d037816 */ /* 0x002fca00000000ff */
[----:B------:R-:W-:-:S07]  /*2480*/  IMAD R12, R3, R156, RZ ;  /* 0x0000009c030c7224 */ /* 0x000fce00078e02ff */
.L_x_49:
[----:B------:R-:W-:Y:S05]  /*2490*/  BSYNC B1 ;  /* 0x0000000000017941 */ /* 0x000fea0003800000 */
.L_x_48:
[----:B-1----:R-:W-:Y:S01]  /*24a0*/  @!P4 IMAD R3, R30, R155, R12 ;  /* 0x0000009b1e03c224 */ /* 0x002fe200078e020c */
[----:B------:R-:W-:Y:S04]  /*24b0*/  BSSY B1, `(.L_x_50) ;  /* 0x0000006000017945 */ /* 0x000fe80003800000 */
[----:B------:R1:W-:Y:S01]  /*24c0*/  @!P4 STG.E.U8 desc[UR36][R6.64+0x8], R3 ;  /* 0x000008030600c986 */ /* 0x0003e2000c101124 */
[----:B------:R-:W-:Y:S05]  /*24d0*/  @P3 BRA `(.L_x_51) ;  /* 0x00000000000c3947 */ /* 0x000fea0003800000 */
[----:B--2---:R-:W1:Y:S02]  /*24e0*/  LDG.E.U8 R157, desc[UR36][R10.64+0x9] ;  /* 0x000009240a9d7981 */ /* 0x004e64000c1e1100 */
[----:B-1----:R-:W-:-:S05]  /*24f0*/  PRMT R3, R157, 0x8880, RZ ;  /* 0x000088809d037816 */ /* 0x002fca00000000ff */
[----:B------:R-:W-:-:S07]  /*2500*/  IMAD R12, R3, R156, RZ ;  /* 0x0000009c030c7224 */ /* 0x000fce00078e02ff */
.L_x_51:
[----:B------:R-:W-:Y:S05]  /*2510*/  BSYNC B1 ;  /* 0x0000000000017941 */ /* 0x000fea0003800000 */
.L_x_50:
[----:B------:R-:W-:Y:S01]  /*2520*/  @!P3 IMAD R31, R31, R155, R12 ;  /* 0x0000009b1f1fb224 */ /* 0x000fe200078e020c */
[----:B------:R-:W-:Y:S04]  /*2530*/  BSSY B1, `(.L_x_52) ;  /* 0x0000006000017945 */ /* 0x000fe80003800000 */
[----:B------:R0:W-:Y:S01]  /*2540*/  @!P3 STG.E.U8 desc[UR36][R6.64+0x9], R31 ;  /* 0x0000091f0600b986 */ /* 0x0001e2000c101124 */
[----:B------:R-:W-:Y:S05]  /*2550*/  @P5 BRA `(.L_x_53) ;  /* 0x00000000000c5947 */ /* 0x000fea0003800000 */
[----:B--2---:R-:W1:Y:S02]  /*2560*/  LDG.E.U8 R157, desc[UR36][R8.64+0x10] ;  /* 0x00001024089d7981 */ /* 0x004e64000c1e1100 */
[----:B-1----:R-:W-:-:S05]  /*2570*/  PRMT R3, R157, 0x8880, RZ ;  /* 0x000088809d037816 */ /* 0x002fca00000000ff */
[----:B------:R-:W-:-:S07]  /*2580*/  IMAD R12, R3, R156, RZ ;  /* 0x0000009c030c7224 */ /* 0x000fce00078e02ff */
.L_x_53:
[----:B------:R-:W-:Y:S05]  /*2590*/  BSYNC B1 ;  /* 0x0000000000017941 */ /* 0x000fea0003800000 */
.L_x_52:
[----:B-1----:R-:W-:Y:S01]  /*25a0*/  @!P5 IMAD R3, R32, R155, R12 ;  /* 0x0000009b2003d224 */ /* 0x002fe200078e020c */
[----:B------:R-:W-:Y:S04]  /*25b0*/  BSSY B1, `(.L_x_54) ;  /* 0x0000006000017945 */ /* 0x000fe80003800000 */
[----:B------:R1:W-:Y:S01]  /*25c0*/  @!P5 STG.E.U8 desc[UR36][R4.64+0x10], R3 ;  /* 0x000010030400d986 */ /* 0x0003e2000c101124 */
[----:B------:R-:W-:Y:S05]  /*25d0*/  @P2 BRA `(.L_x_55) ;  /* 0x00000000000c2947 */ /* 0x000fea0003800000 */
[----:B--2---:R-:W1:Y:S02]  /*25e0*/  LDG.E.U8 R157, desc[UR36][R8.64+0x11] ;  /* 0x00001124089d7981 */ /* 0x004e64000c1e1100 */
[----:B-1----:R-:W-:-:S05]  /*25f0*/  PRMT R3, R157, 0x8880, RZ ;  /* 0x000088809d037816 */ /* 0x002fca00000000ff */
[----:B------:R-:W-:-:S07]  /*2600*/  IMAD R12, R3, R156, RZ ;  /* 0x0000009c030c7224 */ /* 0x000fce00078e02ff */
.L_x_55:
[----:B------:R-:W-:Y:S05]  /*2610*/  BSYNC B1 ;  /* 0x0000000000017941 */ /* 0x000fea0003800000 */
.L_x_54:
        /* <DEDUP_REMOVED lines=11> */
.L_x_57:
[----:B------:R-:W-:Y:S05]  /*26d0*/  BSYNC B1 ;  /* 0x0000000000017941 */ /* 0x000fea0003800000 */
.L_x_56:
[----:B-1----:R-:W-:Y:S01]  /*26e0*/  @!P4 IMAD R3, R34, R155, R12 ;  /* 0x0000009b2203c224 */ /* 0x002fe200078e020c */
[----:B------:R-:W-:Y:S04]  /*26f0*/  BSSY B1, `(.L_x_58) ;  /* 0x0000006000017945 */ /* 0x000fe80003800000 */
[----:B------:R1:W-:Y:S01]  /*2700*/  @!P4 STG.E.U8 desc[UR36][R6.64+0x10], R3 ;  /* 0x000010030600c986 */ /* 0x0003e2000c101124 */
[----:B------:R-:W-:Y:S05]  /*2710*/  @P3 BRA `(.L_x_59) ;  /* 0x00000000000c3947 */ /* 0x000fea0003800000 */
[----:B--2---:R-:W1:Y:S02]  /*2720*/  LDG.E.U8 R157, desc[UR36][R10.64+0x11] ;  /* 0x000011240a9d7981 */ /* 0x004e64000c1e1100 */
[----:B-1----:R-:W-:-:S05]  /*2730*/  PRMT R3, R157, 0x8880, RZ ;  /* 0x000088809d037816 */ /* 0x002fca00000000ff */
[----:B------:R-:W-:-:S07]  /*2740*/  IMAD R12, R3, R156, RZ ;  /* 0x0000009c030c7224 */ /* 0x000fce00078e02ff */
.L_x_59:
[----:B------:R-:W-:Y:S05]  /*2750*/  BSYNC B1 ;  /* 0x0000000000017941 */ /* 0x000fea0003800000 */
.L_x_58:
[----:B------:R-:W-:Y:S01]  /*2760*/  @!P3 IMAD R35, R35, R155, R12 ;  /* 0x0000009b2323b224 */ /* 0x000fe200078e020c */
[----:B------:R-:W-:Y:S04]  /*2770*/  BSSY B1, `(.L_x_60) ;  /* 0x0000006000017945 */ /* 0x000fe80003800000 */
[----:B------:R0:W-:Y:S01]  /*2780*/  @!P3 STG.E.U8 desc[UR36][R6.64+0x11], R35 ;  /* 0x000011230600b986 */ /* 0x0001e2000c101124 */
[----:B------:R-:W-:Y:S05]  /*2790*/  @P5 BRA `(.L_x_61) ;  /* 0x00000000000c5947 */ /* 0x000fea0003800000 */
[----:B--2---:R-:W1:Y:S02]  /*27a0*/  LDG.E.U8 R157, desc[UR36][R8.64+0x18] ;  /* 0x00001824089d7981 */ /* 0x004e64000c1e1100 */
[----:B-1----:R-:W-:-:S05]  /*27b0*/  PRMT R3, R157, 0x8880, RZ ;  /* 0x000088809d037816 */ /* 0x002fca00000000ff */
[----:B------:R-:W-:-:S07]  /*27c0*/  IMAD R12, R3, R156, RZ ;  /* 0x0000009c030c7224 */ /* 0x000fce00078e02ff */
.L_x_61:
[----:B------:R-:W-:Y:S05]  /*27d0*/  BSYNC B1 ;  /* 0x0000000000017941 */ /* 0x000fea0003800000 */
.L_x_60:
[----:B-1----:R-:W-:Y:S01]  /*27e0*/  @!P5 IMAD R3, R36, R155, R12 ;  /* 0x0000009b2403d224 */ /* 0x002fe200078e020c */
[----:B------:R-:W-:Y:S04]  /*27f0*/  BSSY B1, `(.L_x_62) ;  /* 0x0000006000017945 */ /* 0x000fe80003800000 */
[----:B------:R1:W-:Y:S01]  /*2800*/  @!P5 STG.E.U8 desc[UR36][R4.64+0x18], R3 ;  /* 0x000018030400d986 */ /* 0x0003e2000c101124 */
[----:B------:R-:W-:Y:S05]  /*2810*/  @P2 BRA `(.L_x_63) ;  /* 0x00000000000c2947 */ /* 0x000fea0003800000 */
[----:B--2---:R-:W1:Y:S02]  /*2820*/  LDG.E.U8 R157, desc[UR36][R8.64+0x19] ;  /* 0x00001924089d7981 */ /* 0x004e64000c1e1100 */
[----:B-1----:R-:W-:-:S05]  /*2830*/  PRMT R3, R157, 0x8880, RZ ;  /* 0x000088809d037816 */ /* 0x002fca00000000ff */
[----:B------:R-:W-:-:S07]  /*2840*/  IMAD R12, R3, R156, RZ ;  /* 0x0000009c030c7224 */ /* 0x000fce00078e02ff */
.L_x_63:
[----:B------:R-:W-:Y:S05]  /*2850*/  BSYNC B1 ;  /* 0x0000000000017941 */ /* 0x000fea0003800000 */
.L_x_62:
        /* <DEDUP_REMOVED lines=11> */
.L_x_65:
[----:B------:R-:W-:Y:S05]  /*2910*/  BSYNC B1 ;  /* 0x0000000000017941 */ /* 0x000fea0003800000 */
.L_x_64:
[----:B-1----:R-:W-:Y:S01]  /*2920*/  @!P4 IMAD R3, R38, R155, R12 ;  /* 0x0000009b2603c224 */ /* 0x002fe200078e020c */
[----:B------:R-:W-:Y:S04]  /*2930*/  BSSY B1, `(.L_x_66) ;  /* 0x0000006000017945 */ /* 0x000fe80003800000 */
[----:B------:R1:W-:Y:S01]  /*2940*/  @!P4 STG.E.U8 desc[UR36][R6.64+0x18], R3 ;  /* 0x000018030600c986 */ /* 0x0003e2000c101124 */
[----:B------:R-:W-:Y:S05]  /*2950*/  @P3 BRA `(.L_x_67) ;  /* 0x00000000000c3947 */ /* 0x000fea0003800000 */
[----:B--2---:R-:W1:Y:S02]  /*2960*/  LDG.E.U8 R157, desc[UR36][R10.64+0x19] ;  /* 0x000019240a9d7981 */ /* 0x004e64000c1e1100 */
[----:B-1----:R-:W-:-:S05]  /*2970*/  PRMT R3, R157, 0x8880, RZ ;  /* 0x000088809d037816 */ /* 0x002fca00000000ff */
[----:B------:R-:W-:-:S07]  /*2980*/  IMAD R12, R3, R156, RZ ;  /* 0x0000009c030c7224 */ /* 0x000fce00078e02ff */
.L_x_67:
[----:B------:R-:W-:Y:S05]  /*2990*/  BSYNC B1 ;  /* 0x0000000000017941 */ /* 0x000fea0003800000 */
.L_x_66:
[----:B------:R-:W-:Y:S01]  /*29a0*/  @!P3 IMAD R39, R39, R155, R12 ;  /* 0x0000009b2727b224 */ /* 0x000fe200078e020c */
[----:B------:R-:W-:Y:S04]  /*29b0*/  BSSY B1, `(.L_x_68) ;  /* 0x0000006000017945 */ /* 0x000fe80003800000 */
[----:B------:R0:W-:Y:S01]  /*29c0*/  @!P3 STG.E.U8 desc[UR36][R6.64+0x19], R39 ;  /* 0x000019270600b986 */ /* 0x0001e2000c101124 */
[----:B------:R-:W-:Y:S05]  /*29d0*/  @P5 BRA `(.L_x_69) ;  /* 0x00000000000c5947 */ /* 0x000fea0003800000 */
[----:B--2---:R-:W1:Y:S02]  /*29e0*/  LDG.E.U8 R157, desc[UR36][R8.64+0x20] ;  /* 0x00002024089d7981 */ /* 0x004e64000c1e1100 */
[----:B-1----:R-:W-:-:S05]  /*29f0*/  PRMT R3, R157, 0x8880, RZ ;  /* 0x000088809d037816 */ /* 0x002fca00000000ff */
[----:B------:R-:W-:-:S07]  /*2a00*/  IMAD R12, R3, R156, RZ ;  /* 0x0000009c030c7224 */ /* 0x000fce00078e02ff */
.L_x_69:
[----:B------:R-:W-:Y:S05]  /*2a10*/  BSYNC B1 ;  /* 0x0000000000017941 */ /* 0x000fea0003800000 */
.L_x_68:
[----:B-1----:R-:W-:Y:S01]  /*2a20*/  @!P5 IMAD R3, R40, R155, R12 ;  /* 0x0000009b2803d224 */ /* 0x002fe200078e020c */
[----:B------:R-:W-:Y:S04]  /*2a30*/  BSSY B1, `(.L_x_70) ;  /* 0x0000006000017945 */ /* 0x000fe80003800000 */
[----:B------:R1:W-:Y:S01]  /*2a40*/  @!P5 STG.E.U8 desc[UR36][R4.64+0x20], R3 ;  /* 0x000020030400d986 */ /* 0x0003e2000c101124 */
[----:B------:R-:W-:Y:S05]  /*2a50*/  @P2 BRA `(.L_x_71) ;  /* 0x00000000000c2947 */ /* 0x000fea0003800000 */
[----:B--2---:R-:W1:Y:S02]  /*2a60*/  LDG.E.U8 R157, desc[UR36][R8.64+0x21] ;  /* 0x00002124089d7981 */ /* 0x004e64000c1e1100 */
[----:B-1----:R-:W-:-:S05]  /*2a70*/  PRMT R3, R157, 0x8880, RZ ;  /* 0x000088809d037816 */ /* 0x002fca00000000ff */
[----:B------:R-:W-:-:S07]  /*2a80*/  IMAD R12, R3, R156, RZ ;  /* 0x0000009c030c7224 */ /* 0x000fce00078e02ff */
.L_x_71:
[----:B------:R-:W-:Y:S05]  /*2a90*/  BSYNC B1 ;  /* 0x0000000000017941 */ /* 0x000fea0003800000 */
.L_x_70:
        /* <DEDUP_REMOVED lines=11> */
.L_x_73:
[----:B------:R-:W-:Y:S05]  /*2b50*/  BSYNC B1 ;  /* 0x0000000000017941 */ /* 0x000fea0003800000 */
.L_x_72:
[----:B-1----:R-:W-:Y:S01]  /*2b60*/  @!P4 IMAD R3, R42, R155, R12 ;  /* 0x0000009b2a03c224 */ /* 0x002fe200078e020c */
[----:B------:R-:W-:Y:S04]  /*2b70*/  BSSY B1, `(.L_x_74) ;  /* 0x0000006000017945 */ /* 0x000fe80003800000 */
[----:B------:R1:W-:Y:S01]  /*2b80*/  @!P4 STG.E.U8 desc[UR36][R6.64+0x20], R3 ;  /* 0x000020030600c986 */ /* 0x0003e2000c101124 */
[----:B------:R-:W-:Y:S05]  /*2b90*/  @P3 BRA `(.L_x_75) ;  /* 0x00000000000c3947 */ /* 0x000fea0003800000 */
[----:B--2---:R-:W1:Y:S02]  /*2ba0*/  LDG.E.U8 R157, desc[UR36][R10.64+0x21] ;  /* 0x000021240a9d7981 */ /* 0x004e64000c1e1100 */
[----:B-1----:R-:W-:-:S05]  /*2bb0*/  PRMT R3, R157, 0x8880, RZ ;  /* 0x000088809d037816 */ /* 0x002fca00000000ff */
[----:B------:R-:W-:-:S07]  /*2bc0*/  IMAD R12, R3, R156, RZ ;  /* 0x0000009c030c7224 */ /* 0x000fce00078e02ff */
.L_x_75:
[----:B------:R-:W-:Y:S05]  /*2bd0*/  BSYNC B1 ;  /* 0x0000000000017941 */ /* 0x000fea0003800000 */
.L_x_74:
[----:B------:R-:W-:Y:S01]  /*2be0*/  @!P3 IMAD R43, R43, R155, R12 ;  /* 0x0000009b2b2bb224 */ /* 0x000fe200078e020c */
[----:B------:R-:W-:Y:S04]  /*2bf0*/  BSSY B1, `(.L_x_76) ;  /* 0x0000006000017945 */ /* 0x000fe80003800000 */
[----:B------:R0:W-:Y:S01]  /*2c00*/  @!P3 STG.E.U8 desc[UR36][R6.64+0x21], R43 ;  /* 0x0000212b0600b986 */ /* 0x0001e2000c101124 */
[----:B------:R-:W-:Y:S05]  /*2c10*/  @P5 BRA `(.L_x_77) ;  /* 0x00000000000c5947 */ /* 0x000fea0003800000 */
[----:B--2---:R-:W1:Y:S02]  /*2c20*/  LDG.E.U8 R157, desc[UR36][R8.64+0x28] ;  /* 0x00002824089d7981 */ /* 0x004e64000c1e1100 */
[----:B-1----:R-:W-:-:S05]  /*2c30*/  PRMT R3, R157, 0x8880, RZ ;  /* 0x000088809d037816 */ /* 0x002fca00000000ff */
[----:B------:R-:W-:-:S07]  /*2c40*/  IMAD R12, R3, R156, RZ ;  /* 0x0000009c030c7224 */ /* 0x000fce00078e02ff */
.L_x_77:
[----:B------:R-:W-:Y:S05]  /*2c50*/  BSYNC B1 ;  /* 0x0000000000017941 */ /* 0x000fea0003800000 */
.L_x_76:
[----:B-1----:R-:W-:Y:S01]  /*2c60*/  @!P5 IMAD R3, R44, R155, R12 ;  /* 0x0000009b2c03d224 */ /* 0x002fe200078e020c */
[----:B------:R-:W-:Y:S04]  /*2c70*/  BSSY B1, `(.L_x_78) ;  /* 0x0000006000017945 */ /* 0x000fe80003800000 */
[----:B------:R1:W-:Y:S01]  /*2c80*/  @!P5 STG.E.U8 desc[UR36][R4.64+0x28], R3 ;  /* 0x000028030400d986 */ /* 0x0003e2000c101124 */
[----:B------:R-:W-:Y:S05]  /*2c90*/  @P2 BRA `(.L_x_79) ;  /* 0x00000000000c2947 */ /* 0x000fea0003800000 */
[----:B--2---:R-:W1:Y:S02]  /*2ca0*/  LDG.E.U8 R157, desc[UR36][R8.64+0x29] ;  /* 0x00002924089d7981 */ /* 0x004e64000c1e1100 */
[----:B-1----:R-:W-:-:S05]  /*2cb0*/  PRMT R3, R157, 0x8880, RZ ;  /* 0x000088809d037816 */ /* 0x002fca00000000ff */
[----:B------:R-:W-:-:S07]  /*2cc0*/  IMAD R12, R3, R156, RZ ;  /* 0x0000009c030c7224 */ /* 0x000fce00078e02ff */
.L_x_79:
[----:B------:R-:W-:Y:S05]  /*2cd0*/  BSYNC B1 ;  /* 0x0000000000017941 */ /* 0x000fea0003800000 */
.L_x_78:
        /* <DEDUP_REMOVED lines=11> */
.L_x_81:
[----:B------:R-:W-:Y:S05]  /*2d90*/  BSYNC B1 ;  /* 0x0000000000017941 */ /* 0x000fea0003800000 */
.L_x_80:
[----:B-1----:R-:W-:Y:S01]  /*2da0*/  @!P4 IMAD R3, R46, R155, R12 ;  /* 0x0000009b2e03c224 */ /* 0x002fe200078e020c */
[----:B------:R-:W-:Y:S04]  /*2db0*/  BSSY B1, `(.L_x_82) ;  /* 0x0000006000017945 */ /* 0x000fe80003800000 */
[----:B------:R1:W-:Y:S01]  /*2dc0*/  @!P4 STG.E.U8 desc[UR36][R6.64+0x28], R3 ;  /* 0x000028030600c986 */ /* 0x0003e2000c101124 */
[----:B------:R-:W-:Y:S05]  /*2dd0*/  @P3 BRA `(.L_x_83) ;  /* 0x00000000000c3947 */ /* 0x000fea0003800000 */
[----:B--2---:R-:W1:Y:S02]  /*2de0*/  LDG.E.U8 R157, desc[UR36][R10.64+0x29] ;  /* 0x000029240a9d7981 */ /* 0x004e64000c1e1100 */
[----:B-1----:R-:W-:-:S05]  /*2df0*/  PRMT R3, R157, 0x8880, RZ ;  /* 0x000088809d037816 */ /* 0x002fca00000000ff */
[----:B------:R-:W-:-:S07]  /*2e00*/  IMAD R12, R3, R156, RZ ;  /* 0x0000009c030c7224 */ /* 0x000fce00078e02ff */
.L_x_83:
[----:B------:R-:W-:Y:S05]  /*2e10*/  BSYNC B1 ;  /* 0x0000000000017941 */ /* 0x000fea0003800000 */
.L_x_82:
[----:B------:R-:W-:Y:S01]  /*2e20*/  @!P3 IMAD R47, R47, R155, R12 ;  /* 0x0000009b2f2fb224 */ /* 0x000fe200078e020c */
[----:B------:R-:W-:Y:S04]  /*2e30*/  BSSY B1, `(.L_x_84) ;  /* 0x0000006000017945 */ /* 0x000fe80003800000 */
[----:B------:R0:W-:Y:S01]  /*2e40*/  @!P3 STG.E.U8 desc[UR36][R6.64+0x29], R47 ;  /* 0x0000292f0600b986 */ /* 0x0001e2000c101124 */
[----:B------:R-:W-:Y:S05]  /*2e50*/  @P5 BRA `(.L_x_85) ;  /* 0x00000000000c5947 */ /* 0x000fea0003800000 */
[----:B--2---:R-:W1:Y:S02]  /*2e60*/  LDG.E.U8 R157, desc[UR36][R8.64+0x30] ;  /* 0x00003024089d7981 */ /* 0x004e64000c1e1100 */
[----:B-1----:R-:W-:-:S05]  /*2e70*/  PRMT R3, R157, 0x8880, RZ ;  /* 0x000088809d037816 */ /* 0x002fca00000000ff */
[----:B------:R-:W-:-:S07]  /*2e80*/  IMAD R12, R3, R156, RZ ;  /* 0x0000009c030c7224 */ /* 0x000fce00078e02ff */
.L_x_85:
[----:B------:R-:W-:Y:S05]  /*2e90*/  BSYNC B1 ;  /* 0x0000000000017941 */ /* 0x000fea0003800000 */
.L_x_84:
[----:B-1----:R-:W-:Y:S01]  /*2ea0*/  @!P5 IMAD R3, R48, R155, R12 ;  /* 0x0000009b3003d224 */ /* 0x002fe200078e020c */
[----:B------:R-:W-:Y:S04]  /*2eb0*/  BSSY B1, `(.L_x_86) ;  /* 0x0000006000017945 */ /* 0x000fe80003800000 */
[----:B------:R1:W-:Y:S01]  /*2ec0*/  @!P5 STG.E.U8 desc[UR36][R4.64+0x30], R3 ;  /* 0x000030030400d986 */ /* 0x0003e2000c101124 */
[----:B------:R-:W-:Y:S05]  /*2ed0*/  @P2 BRA `(.L_x_87) ;  /* 0x00000000000c2947 */ /* 0x000fea0003800000 */
[----:B--2---:R-:W1:Y:S02]  /*2ee0*/  LDG.E.U8 R157, desc[UR36][R8.64+0x31] ;  /* 0x00003124089d7981 */ /* 0x004e64000c1e1100 */
[----:B-1----:R-:W-:-:S05]  /*2ef0*/  PRMT R3, R157, 0x8880, RZ ;  /* 0x000088809d037816 */ /* 0x002fca00000000ff */
[----:B------:R-:W-:-:S07]  /*2f00*/  IMAD R12, R3, R156, RZ ;  /* 0x0000009c030c7224 */ /* 0x000fce00078e02ff */
.L_x_87:
[----:B------:R-:W-:Y:S05]  /*2f10*/  BSYNC B1 ;  /* 0x0000000000017941 */ /* 0x000fea0003800000 */
.L_x_86:
        /* <DEDUP_REMOVED lines=11> */
.L_x_89:
[----:B------:R-:W-:Y:S05]  /*2fd0*/  BSYNC B1 ;  /* 0x0000000000017941 */ /* 0x000fea0003800000 */
.L_x_88:
[----:B-1----:R-:W-:Y:S01]  /*2fe0*/  @!P4 IMAD R3, R50, R155, R12 ;  /* 0x0000009b3203c224 */ /* 0x002fe200078e020c */
[----:B------:R-:W-:Y:S04]  /*2ff0*/  BSSY B1, `(.L_x_90) ;  /* 0x0000006000017945 */ /* 0x000fe80003800000 */
[----:B------:R1:W-:Y:S01]  /*3000*/  @!P4 STG.E.U8 desc[UR36][R6.64+0x30], R3 ;  /* 0x000030030600c986 */ /* 0x0003e2000c101124 */
[----:B------:R-:W-:Y:S05]  /*3010*/  @P3 BRA `(.L_x_91) ;  /* 0x00000000000c3947 */ /* 0x000fea0003800000 */
[----:B--2---:R-:W1:Y:S02]  /*3020*/  LDG.E.U8 R157, desc[UR36][R10.64+0x31] ;  /* 0x000031240a9d7981 */ /* 0x004e64000c1e1100 */
[----:B-1----:R-:W-:-:S05]  /*3030*/  PRMT R3, R157, 0x8880, RZ ;  /* 0x000088809d037816 */ /* 0x002fca00000000ff */
[----:B------:R-:W-:-:S07]  /*3040*/  IMAD R12, R3, R156, RZ ;  /* 0x0000009c030c7224 */ /* 0x000fce00078e02ff */
.L_x_91:
[----:B------:R-:W-:Y:S05]  /*3050*/  BSYNC B1 ;  /* 0x0000000000017941 */ /* 0x000fea0003800000 */
.L_x_90:
[----:B------:R-:W-:Y:S01]  /*3060*/  @!P3 IMAD R51, R51, R155, R12 ;  /* 0x0000009b3333b224 */ /* 0x000fe200078e020c */
[----:B------:R-:W-:Y:S04]  /*3070*/  BSSY B1, `(.L_x_92) ;  /* 0x0000006000017945 */ /* 0x000fe80003800000 */
[----:B------:R0:W-:Y:S01]  /*3080*/  @!P3 STG.E.U8 desc[UR36][R6.64+0x31], R51 ;  /* 0x000031330600b986 */ /* 0x0001e2000c101124 */
[----:B------:R-:W-:Y:S05]  /*3090*/  @P5 BRA `(.L_x_93) ;  /* 0x00000000000c5947 */ /* 0x000fea0003800000 */
[----:B--2---:R-:W1:Y:S02]  /*30a0*/  LDG.E.U8 R157, desc[UR36][R8.64+0x38] ;  /* 0x00003824089d7981 */ /* 0x004e64000c1e1100 */
[----:B-1----:R-:W-:-:S05]  /*30b0*/  PRMT R3, R157, 0x8880, RZ ;  /* 0x000088809d037816 */ /* 0x002fca00000000ff */
[----:B------:R-:W-:-:S07]  /*30c0*/  IMAD R12, R3, R156, RZ ;  /* 0x0000009c030c7224 */ /* 0x000fce00078e02ff */
.L_x_93:
[----:B------:R-:W-:Y:S05]  /*30d0*/  BSYNC B1 ;  /* 0x0000000000017941 */ /* 0x000fea0003800000 */
.L_x_92:
[----:B-1----:R-:W-:Y:S01]  /*30e0*/  @!P5 IMAD R3, R52, R155, R12 ;  /* 0x0000009b3403d224 */ /* 0x002fe200078e020c */
[----:B------:R-:W-:Y:S04]  /*30f0*/  BSSY B1, `(.L_x_94) ;  /* 0x0000006000017945 */ /* 0x000fe80003800000 */
[----:B------:R1:W-:Y:S01]  /*3100*/  @!P5 STG.E.U8 desc[UR36][R4.64+0x38], R3 ;  /* 0x000038030400d986 */ /* 0x0003e2000c101124 */
[----:B------:R-:W-:Y:S05]  /*3110*/  @P2 BRA `(.L_x_95) ;  /* 0x00000000000c2947 */ /* 0x000fea0003800000 */
[----:B--2---:R-:W1:Y:S02]  /*3120*/  LDG.E.U8 R157, desc[UR36][R8.64+0x39] ;  /* 0x00003924089d7981 */ /* 0x004e64000c1e1100 */
[----:B-1----:R-:W-:-:S05]  /*3130*/  PRMT R3, R157, 0x8880, RZ ;  /* 0x000088809d037816 */ /* 0x002fca00000000ff */
[----:B------:R-:W-:-:S07]  /*3140*/  IMAD R12, R3, R156, RZ ;  /* 0x0000009c030c7224 */ /* 0x000fce00078e02ff */
.L_x_95:
[----:B------:R-:W-:Y:S05]  /*3150*/  BSYNC B1 ;  /* 0x0000000000017941 */ /* 0x000fea0003800000 */
.L_x_94:
        /* <DEDUP_REMOVED lines=11> */
.L_x_97:
[----:B------:R-:W-:Y:S05]  /*3210*/  BSYNC B1 ;  /* 0x0000000000017941 */ /* 0x000fea0003800000 */
.L_x_96:
[----:B-1----:R-:W-:Y:S01]  /*3220*/  @!P4 IMAD R3, R54, R155, R12 ;  /* 0x0000009b3603c224 */ /* 0x002fe200078e020c */
[----:B------:R-:W-:Y:S04]  /*3230*/  BSSY B1, `(.L_x_98) ;  /* 0x0000006000017945 */ /* 0x000fe80003800000 */
[----:B------:R1:W-:Y:S01]  /*3240*/  @!P4 STG.E.U8 desc[UR36][R6.64+0x38], R3 ;  /* 0x000038030600c986 */ /* 0x0003e2000c101124 */
[----:B------:R-:W-:Y:S05]  /*3250*/  @P3 BRA `(.L_x_99) ;  /* 0x00000000000c3947 */ /* 0x000fea0003800000 */
[----:B--2---:R-:W1:Y:S02]  /*3260*/  LDG.E.U8 R157, desc[UR36][R10.64+0x39] ;  /* 0x000039240a9d7981 */ /* 0x004e64000c1e1100 */
[----:B-1----:R-:W-:-:S05]  /*3270*/  PRMT R3, R157, 0x8880, RZ ;  /* 0x000088809d037816 */ /* 0x002fca00000000ff */
[----:B------:R-:W-:-:S07]  /*3280*/  IMAD R12, R3, R156, RZ ;  /* 0x0000009c030c7224 */ /* 0x000fce00078e02ff */
.L_x_99:
[----:B------:R-:W-:Y:S05]  /*3290*/  BSYNC B1 ;  /* 0x0000000000017941 */ /* 0x000fea0003800000 */
.L_x_98:
[----:B------:R-:W-:Y:S01]  /*32a0*/  @!P3 IMAD R55, R55, R155, R12 ;  /* 0x0000009b3737b224 */ /* 0x000fe200078e020c */
[----:B------:R-:W-:Y:S04]  /*32b0*/  BSSY B1, `(.L_x_100) ;  /* 0x0000006000017945 */ /* 0x000fe80003800000 */
[----:B------:R0:W-:Y:S01]  /*32c0*/  @!P3 STG.E.U8 desc[UR36][R6.64+0x39], R55 ;  /* 0x000039370600b986 */ /* 0x0001e2000c101124 */
[----:B------:R-:W-:Y:S05]  /*32d0*/  @P5 BRA `(.L_x_101) ;  /* 0x00000000000c5947 */ /* 0x000fea0003800000 */
[----:B--2---:R-:W1:Y:S02]  /*32e0*/  LDG.E.U8 R157, desc[UR36][R8.64+0x40] ;  /* 0x00004024089d7981 */ /* 0x004e64000c1e1100 */
[----:B-1----:R-:W-:-:S05]  /*32f0*/  PRMT R3, R157, 0x8880, RZ ;  /* 0x000088809d037816 */ /* 0x002fca00000000ff */
[----:B------:R-:W-:-:S07]  /*3300*/  IMAD R12, R3, R156, RZ ;  /* 0x0000009c030c7224 */ /* 0x000fce00078e02ff */
.L_x_101:
[----:B------:R-:W-:Y:S05]  /*3310*/  BSYNC B1 ;  /* 0x0000000000017941 */ /* 0x000fea0003800000 */
.L_x_100:
[----:B-1----:R-:W-:Y:S01]  /*3320*/  @!P5 IMAD R3, R56, R155, R12 ;  /* 0x0000009b3803d224 */ /* 0x002fe200078e020c */
[----:B------:R-:W-:Y:S04]  /*3330*/  BSSY B1, `(.L_x_102) ;  /* 0x0000006000017945 */ /* 0x000fe80003800000 */
[----:B------:R1:W-:Y:S01]  /*3340*/  @!P5 STG.E.U8 desc[UR36][R4.64+0x40], R3 ;  /* 0x000040030400d986 */ /* 0x0003e2000c101124 */
[----:B------:R-:W-:Y:S05]  /*3350*/  @P2 BRA `(.L_x_103) ;  /* 0x00000000000c2947 */ /* 0x000fea0003800000 */
[----:B--2---:R-:W1:Y:S02]  /*3360*/  LDG.E.U8 R157, desc[UR36][R8.64+0x41] ;  /* 0x00004124089d7981 */ /* 0x004e64000c1e1100 */
[----:B-1----:R-:W-:-:S05]  /*3370*/  PRMT R3, R157, 0x8880, RZ ;  /* 0x000088809d037816 */ /* 0x002fca00000000ff */
[----:B------:R-:W-:-:S07]  /*3380*/  IMAD R12, R3, R156, RZ ;  /* 0x0000009c030c7224 */ /* 0x000fce00078e02ff */
.L_x_103:
[----:B------:R-:W-:Y:S05]  /*3390*/  BSYNC B1 ;  /* 0x0000000000017941 */ /* 0x000fea0003800000 */
.L_x_102:
        /* <DEDUP_REMOVED lines=11> */
.L_x_105:
[----:B------:R-:W-:Y:S05]  /*3450*/  BSYNC B1 ;  /* 0x0000000000017941 */ /* 0x000fea0003800000 */
.L_x_104:
[----:B-1----:R-:W-:Y:S01]  /*3460*/  @!P4 IMAD R3, R58, R155, R12 ;  /* 0x0000009b3a03c224 */ /* 0x002fe200078e020c */
[----:B------:R-:W-:Y:S04]  /*3470*/  BSSY B1, `(.L_x_106) ;  /* 0x0000006000017945 */ /* 0x000fe80003800000 */
[----:B------:R1:W-:Y:S01]  /*3480*/  @!P4 STG.E.U8 desc[UR36][R6.64+0x40], R3 ;  /* 0x000040030600c986 */ /* 0x0003e2000c101124 */
[----:B------:R-:W-:Y:S05]  /*3490*/  @P3 BRA `(.L_x_107) ;  /* 0x00000000000c3947 */ /* 0x000fea0003800000 */
[----:B--2---:R-:W1:Y:S02]  /*34a0*/  LDG.E.U8 R157, desc[UR36][R10.64+0x41] ;  /* 0x000041240a9d7981 */ /* 0x004e64000c1e1100 */
[----:B-1----:R-:W-:-:S05]  /*34b0*/  PRMT R3, R157, 0x8880, RZ ;  /* 0x000088809d037816 */ /* 0x002fca00000000ff */
[----:B------:R-:W-:-:S07]  /*34c0*/  IMAD R12, R3, R156, RZ ;  /* 0x0000009c030c7224 */ /* 0x000fce00078e02ff */
.L_x_107:
[----:B------:R-:W-:Y:S05]  /*34d0*/  BSYNC B1 ;  /* 0x0000000000017941 */ /* 0x000fea0003800000 */
.L_x_106:
[----:B------:R-:W-:Y:S01]  /*34e0*/  @!P3 IMAD R59, R59, R155, R12 ;  /* 0x0000009b3b3bb224 */ /* 0x000fe200078e020c */
[----:B------:R-:W-:Y:S04]  /*34f0*/  BSSY B1, `(.L_x_108) ;  /* 0x0000006000017945 */ /* 0x000fe80003800000 */
[----:B------:R0:W-:Y:S01]  /*3500*/  @!P3 STG.E.U8 desc[UR36][R6.64+0x41], R59 ;  /* 0x0000413b0600b986 */ /* 0x0001e2000c101124 */
[----:B------:R-:W-:Y:S05]  /*3510*/  @P5 BRA `(.L_x_109) ;  /* 0x00000000000c5947 */ /* 0x000fea0003800000 */
[----:B--2---:R-:W1:Y:S02]  /*3520*/  LDG.E.U8 R157, desc[UR36][R8.64+0x48] ;  /* 0x00004824089d7981 */ /* 0x004e64000c1e1100 */
[----:B-1----:R-:W-:-:S05]  /*3530*/  PRMT R3, R157, 0x8880, RZ ;  /* 0x000088809d037816 */ /* 0x002fca00000000ff */
[----:B------:R-:W-:-:S07]  /*3540*/  IMAD R12, R3, R156, RZ ;  /* 0x0000009c030c7224 */ /* 0x000fce00078e02ff */
.L_x_109:
[----:B------:R-:W-:Y:S05]  /*3550*/  BSYNC B1 ;  /* 0x0000000000017941 */ /* 0x000fea0003800000 */
.L_x_108:
[----:B-1----:R-:W-:Y:S01]  /*3560*/  @!P5 IMAD R3, R60, R155, R12 ;  /* 0x0000009b3c03d224 */ /* 0x002fe200078e020c */
[----:B------:R-:W-:Y:S04]  /*3570*/  BSSY B1, `(.L_x_110) ;  /* 0x0000006000017945 */ /* 0x000fe80003800000 */
[----:B------:R1:W-:Y:S01]  /*3580*/  @!P5 STG.E.U8 desc[UR36][R4.64+0x48], R3 ;  /* 0x000048030400d986 */ /* 0x0003e2000c101124 */
[----:B------:R-:W-:Y:S05]  /*3590*/  @P2 BRA `(.L_x_111) ;  /* 0x00000000000c2947 */ /* 0x000fea0003800000 */
[----:B--2---:R-:W1:Y:S02]  /*35a0*/  LDG.E.U8 R157, desc[UR36][R8.64+0x49] ;  /* 0x00004924089d7981 */ /* 0x004e64000c1e1100 */
[----:B-1----:R-:W-:-:S05]  /*35b0*/  PRMT R3, R157, 0x8880, RZ ;  /* 0x000088809d037816 */ /* 0x002fca00000000ff */
[----:B------:R-:W-:-:S07]  /*35c0*/  IMAD R12, R3, R156, RZ ;  /* 0x0000009c030c7224 */ /* 0x000fce00078e02ff */
.L_x_111:
[----:B------:R-:W-:Y:S05]  /*35d0*/  BSYNC B1 ;  /* 0x0000000000017941 */ /* 0x000fea0003800000 */
.L_x_110:
        /* <DEDUP_REMOVED lines=11> */
.L_x_113:
[----:B------:R-:W-:Y:S05]  /*3690*/  BSYNC B1 ;  /* 0x0000000000017941 */ /* 0x000fea0003800000 */
.L_x_112:
[----:B-1----:R-:W-:Y:S01]  /*36a0*/  @!P4 IMAD R3, R62, R155, R12 ;  /* 0x0000009b3e03c224 */ /* 0x002fe200078e020c */
[----:B------:R-:W-:Y:S04]  /*36b0*/  BSSY B1, `(.L_x_114) ;  /* 0x0000006000017945 */ /* 0x000fe80003800000 */
[----:B------:R1:W-:Y:S01]  /*36c0*/  @!P4 STG.E.U8 desc[UR36][R6.64+0x48], R3 ;  /* 0x000048030600c986 */ /* 0x0003e2000c101124 */
[----:B------:R-:W-:Y:S05]  /*36d0*/  @P3 BRA `(.L_x_115) ;  /* 0x00000000000c3947 */ /* 0x000fea0003800000 */
[----:B--2---:R-:W1:Y:S02]  /*36e0*/  LDG.E.U8 R157, desc[UR36][R10.64+0x49] ;  /* 0x000049240a9d7981 */ /* 0x004e64000c1e1100 */
[----:B-1----:R-:W-:-:S05]  /*36f0*/  PRMT R3, R157, 0x8880, RZ ;  /* 0x000088809d037816 */ /* 0x002fca00000000ff */
[----:B------:R-:W-:-:S07]  /*3700*/  IMAD R12, R3, R156, RZ ;  /* 0x0000009c030c7224 */ /* 0x000fce00078e02ff */
.L_x_115:
[----:B------:R-:W-:Y:S05]  /*3710*/  BSYNC B1 ;  /* 0x0000000000017941 */ /* 0x000fea0003800000 */
.L_x_114:
[----:B------:R-:W-:Y:S01]  /*3720*/  @!P3 IMAD R63, R63, R155, R12 ;  /* 0x0000009b3f3fb224 */ /* 0x000fe200078e020c */
[----:B------:R-:W-:Y:S04]  /*3730*/  BSSY B1, `(.L_x_116) ;  /* 0x0000006000017945 */ /* 0x000fe80003800000 */
[----:B------:R0:W-:Y:S01]  /*3740*/  @!P3 STG.E.U8 desc[UR36][R6.64+0x49], R63 ;  /* 0x0000493f0600b986 */ /* 0x0001e2000c101124 */
[----:B------:R-:W-:Y:S05]  /*3750*/  @P5 BRA `(.L_x_117) ;  /* 0x00000000000c5947 */ /* 0x000fea0003800000 */
[----:B--2---:R-:W1:Y:S02]  /*3760*/  LDG.E.U8 R157, desc[UR36][R8.64+0x50] ;  /* 0x00005024089d7981 */ /* 0x004e64000c1e1100 */
[----:B-1----:R-:W-:-:S05]  /*3770*/  PRMT R3, R157, 0x8880, RZ ;  /* 0x000088809d037816 */ /* 0x002fca00000000ff */
[----:B------:R-:W-:-:S07]  /*3780*/  IMAD R12, R3, R156, RZ ;  /* 0x0000009c030c7224 */ /* 0x000fce00078e02ff */
.L_x_117:
[----:B------:R-:W-:Y:S05]  /*3790*/  BSYNC B1 ;  /* 0x0000000000017941 */ /* 0x000fea0003800000 */
.L_x_116:
[----:B-1----:R-:W-:Y:S01]  /*37a0*/  @!P5 IMAD R3, R64, R155, R12 ;  /* 0x0000009b4003d224 */ /* 0x002fe200078e020c */
[----:B------:R-:W-:Y:S04]  /*37b0*/  BSSY B1, `(.L_x_118) ;  /* 0x0000006000017945 */ /* 0x000fe80003800000 */
[----:B------:R1:W-:Y:S01]  /*37c0*/  @!P5 STG.E.U8 desc[UR36][R4.64+0x50], R3 ;  /* 0x000050030400d986 */ /* 0x0003e2000c101124 */
[----:B------:R-:W-:Y:S05]  /*37d0*/  @P2 BRA `(.L_x_119) ;  /* 0x00000000000c2947 */ /* 0x000fea0003800000 */
[----:B--2---:R-:W1:Y:S02]  /*37e0*/  LDG.E.U8 R157, desc[UR36][R8.64+0x51] ;  /* 0x00005124089d7981 */ /* 0x004e64000c1e1100 */
[----:B-1----:R-:W-:-:S05]  /*37f0*/  PRMT R3, R157, 0x8880, RZ ;  /* 0x000088809d037816 */ /* 0x002fca00000000ff */
[----:B------:R-:W-:-:S07]  /*3800*/  IMAD R12, R3, R156, RZ ;  /* 0x0000009c030c7224 */ /* 0x000fce00078e02ff */
.L_x_119:
[----:B------:R-:W-:Y:S05]  /*3810*/  BSYNC B1 ;  /* 0x0000000000017941 */ /* 0x000fea0003800000 */
.L_x_118:
        /* <DEDUP_REMOVED lines=11> */
.L_x_121:
[----:B------:R-:W-:Y:S05]  /*38d0*/  BSYNC B1 ;  /* 0x0000000000017941 */ /* 0x000fea0003800000 */
.L_x_120:
[----:B-1----:R-:W-:Y:S01]  /*38e0*/  @!P4 IMAD R3, R66, R155, R12 ;  /* 0x0000009b4203c224 */ /* 0x002fe200078e020c */
[----:B------:R-:W-:Y:S04]  /*38f0*/  BSSY B1, `(.L_x_122) ;  /* 0x0000006000017945 */ /* 0x000fe80003800000 */
[----:B------:R1:W-:Y:S01]  /*3900*/  @!P4 STG.E.U8 desc[UR36][R6.64+0x50], R3 ;  /* 0x000050030600c986 */ /* 0x0003e2000c101124 */
[----:B------:R-:W-:Y:S05]  /*3910*/  @P3 BRA `(.L_x_123) ;  /* 0x00000000000c3947 */ /* 0x000fea0003800000 */
[----:B--2---:R-:W1:Y:S02]  /*3920*/  LDG.E.U8 R157, desc[UR36][R10.64+0x51] ;  /* 0x000051240a9d7981 */ /* 0x004e64000c1e1100 */
[----:B-1----:R-:W-:-:S05]  /*3930*/  PRMT R3, R157, 0x8880, RZ ;  /* 0x000088809d037816 */ /* 0x002fca00000000ff */
[----:B------:R-:W-:-:S07]  /*3940*/  IMAD R12, R3, R156, RZ ;  /* 0x0000009c030c7224 */ /* 0x000fce00078e02ff */
.L_x_123:
[----:B------:R-:W-:Y:S05]  /*3950*/  BSYNC B1 ;  /* 0x0000000000017941 */ /* 0x000fea0003800000 */
.L_x_122:
[----:B------:R-:W-:Y:S01]  /*3960*/  @!P3 IMAD R67, R67, R155, R12 ;  /* 0x0000009b4343b224 */ /* 0x000fe200078e020c */
[----:B------:R-:W-:Y:S04]  /*3970*/  BSSY B1, `(.L_x_124) ;  /* 0x0000006000017945 */ /* 0x000fe80003800000 */
[----:B------:R0:W-:Y:S01]  /*3980*/  @!P3 STG.E.U8 desc[UR36][R6.64+0x51], R67 ;  /* 0x000051430600b986 */ /* 0x0001e2000c101124 */
[----:B------:R-:W-:Y:S05]  /*3990*/  @P5 BRA `(.L_x_125) ;  /* 0x00000000000c5947 */ /* 0x000fea0003800000 */
[----:B--2---:R-:W1:Y:S02]  /*39a0*/  LDG.E.U8 R157, desc[UR36][R8.64+0x58] ;  /* 0x00005824089d7981 */ /* 0x004e64000c1e1100 */
[----:B-1----:R-:W-:-:S05]  /*39b0*/  PRMT R3, R157, 0x8880, RZ ;  /* 0x000088809d037816 */ /* 0x002fca00000000ff */
[----:B------:R-:W-:-:S07]  /*39c0*/  IMAD R12, R3, R156, RZ ;  /* 0x0000009c030c7224 */ /* 0x000fce00078e02ff */
.L_x_125:
[----:B------:R-:W-:Y:S05]  /*39d0*/  BSYNC B1 ;  /* 0x0000000000017941 */ /* 0x000fea0003800000 */
.L_x_124:
[----:B-1----:R-:W-:Y:S01]  /*39e0*/  @!P5 IMAD R3, R68, R155, R12 ;  /* 0x0000009b4403d224 */ /* 0x002fe200078e020c */
[----:B------:R-:W-:Y:S04]  /*39f0*/  BSSY B1, `(.L_x_126) ;  /* 0x0000006000017945 */ /* 0x000fe80003800000 */
[----:B------:R1:W-:Y:S01]  /*3a00*/  @!P5 STG.E.U8 desc[UR36][R4.64+0x58], R3 ;  /* 0x000058030400d986 */ /* 0x0003e2000c101124 */
[----:B------:R-:W-:Y:S05]  /*3a10*/  @P2 BRA `(.L_x_127) ;  /* 0x00000000000c2947 */ /* 0x000fea0003800000 */
[----:B--2---:R-:W1:Y:S02]  /*3a20*/  LDG.E.U8 R157, desc[UR36][R8.64+0x59] ;  /* 0x00005924089d7981 */ /* 0x004e64000c1e1100 */
[----:B-1----:R-:W-:-:S05]  /*3a30*/  PRMT R3, R157, 0x8880, RZ ;  /* 0x000088809d037816 */ /* 0x002fca00000000ff */
[----:B------:R-:W-:-:S07]  /*3a40*/  IMAD R12, R3, R156, RZ ;  /* 0x0000009c030c7224 */ /* 0x000fce00078e02ff */
.L_x_127:
[----:B------:R-:W-:Y:S05]  /*3a50*/  BSYNC B1 ;  /* 0x0000000000017941 */ /* 0x000fea0003800000 */
.L_x_126:
        /* <DEDUP_REMOVED lines=11> */
.L_x_129:
[----:B------:R-:W-:Y:S05]  /*3b10*/  BSYNC B1 ;  /* 0x0000000000017941 */ /* 0x000fea0003800000 */
.L_x_128:
[----:B-1----:R-:W-:Y:S01]  /*3b20*/  @!P4 IMAD R3, R70, R155, R12 ;  /* 0x0000009b4603c224 */ /* 0x002fe200078e020c */
[----:B------:R-:W-:Y:S04]  /*3b30*/  BSSY B1, `(.L_x_130) ;  /* 0x0000006000017945 */ /* 0x000fe80003800000 */
[----:B------:R1:W-:Y:S01]  /*3b40*/  @!P4 STG.E.U8 desc[UR36][R6.64+0x58], R3 ;  /* 0x000058030600c986 */ /* 0x0003e2000c101124 */
[----:B------:R-:W-:Y:S05]  /*3b50*/  @P3 BRA `(.L_x_131) ;  /* 0x00000000000c3947 */ /* 0x000fea0003800000 */
[----:B--2---:R-:W1:Y:S02]  /*3b60*/  LDG.E.U8 R157, desc[UR36][R10.64+0x59] ;  /* 0x000059240a9d7981 */ /* 0x004e64000c1e1100 */
[----:B-1----:R-:W-:-:S05]  /*3b70*/  PRMT R3, R157, 0x8880, RZ ;  /* 0x000088809d037816 */ /* 0x002fca00000000ff */
[----:B------:R-:W-:-:S07]  /*3b80*/  IMAD R12, R3, R156, RZ ;  /* 0x0000009c030c7224 */ /* 0x000fce00078e02ff */
.L_x_131:
[----:B------:R-:W-:Y:S05]  /*3b90*/  BSYNC B1 ;  /* 0x0000000000017941 */ /* 0x000fea0003800000 */
.L_x_130:
[----:B------:R-:W-:Y:S01]  /*3ba0*/  @!P3 IMAD R71, R71, R155, R12 ;  /* 0x0000009b4747b224 */ /* 0x000fe200078e020c */
[----:B------:R-:W-:Y:S04]  /*3bb0*/  BSSY B1, `(.L_x_132) ;  /* 0x0000006000017945 */ /* 0x000fe80003800000 */
[----:B------:R0:W-:Y:S01]  /*3bc0*/  @!P3 STG.E.U8 desc[UR36][R6.64+0x59], R71 ;  /* 0x000059470600b986 */ /* 0x0001e2000c101124 */
[----:B------:R-:W-:Y:S05]  /*3bd0*/  @P5 BRA `(.L_x_133) ;  /* 0x00000000000c5947 */ /* 0x000fea0003800000 */
[----:B--2---:R-:W1:Y:S02]  /*3be0*/  LDG.E.U8 R157, desc[UR36][R8.64+0x60] ;  /* 0x00006024089d7981 */ /* 0x004e64000c1e1100 */
[----:B-1----:R-:W-:-:S05]  /*3bf0*/  PRMT R3, R157, 0x8880, RZ ;  /* 0x000088809d037816 */ /* 0x002fca00000000ff */
[----:B------:R-:W-:-:S07]  /*3c00*/  IMAD R12, R3, R156, RZ ;  /* 0x0000009c030c7224 */ /* 0x000fce00078e02ff */
.L_x_133:
[----:B------:R-:W-:Y:S05]  /*3c10*/  BSYNC B1 ;  /* 0x0000000000017941 */ /* 0x000fea0003800000 */
.L_x_132:
[----:B-1----:R-:W-:Y:S01]  /*3c20*/  @!P5 IMAD R3, R72, R155, R12 ;  /* 0x0000009b4803d224 */ /* 0x002fe200078e020c */
[----:B------:R-:W-:Y:S04]  /*3c30*/  BSSY B1, `(.L_x_134) ;  /* 0x0000006000017945 */ /* 0x000fe80003800000 */
[----:B------:R1:W-:Y:S01]  /*3c40*/  @!P5 STG.E.U8 desc[UR36][R4.64+0x60], R3 ;  /* 0x000060030400d986 */ /* 0x0003e2000c101124 */
[----:B------:R-:W-:Y:S05]  /*3c50*/  @P2 BRA `(.L_x_135) ;  /* 0x00000000000c2947 */ /* 0x000fea0003800000 */
[----:B--2---:R-:W1:Y:S02]  /*3c60*/  LDG.E.U8 R157, desc[UR36][R8.64+0x61] ;  /* 0x00006124089d7981 */ /* 0x004e64000c1e1100 */
[----:B-1----:R-:W-:-:S05]  /*3c70*/  PRMT R3, R157, 0x8880, RZ ;  /* 0x000088809d037816 */ /* 0x002fca00000000ff */
[----:B------:R-:W-:-:S07]  /*3c80*/  IMAD R12, R3, R156, RZ ;  /* 0x0000009c030c7224 */ /* 0x000fce00078e02ff */
.L_x_135:
[----:B------:R-:W-:Y:S05]  /*3c90*/  BSYNC B1 ;  /* 0x0000000000017941 */ /* 0x000fea0003800000 */
.L_x_134:
        /* <DEDUP_REMOVED lines=11> */
.L_x_137:
[----:B------:R-:W-:Y:S05]  /*3d50*/  BSYNC B1 ;  /* 0x0000000000017941 */ /* 0x000fea0003800000 */
.L_x_136:
[----:B-1----:R-:W-:Y:S01]  /*3d60*/  @!P4 IMAD R3, R74, R155, R12 ;  /* 0x0000009b4a03c224 */ /* 0x002fe200078e020c */
[----:B------:R-:W-:Y:S04]  /*3d70*/  BSSY B1, `(.L_x_138) ;  /* 0x0000006000017945 */ /* 0x000fe80003800000 */
[----:B------:R1:W-:Y:S01]  /*3d80*/  @!P4 STG.E.U8 desc[UR36][R6.64+0x60], R3 ;  /* 0x000060030600c986 */ /* 0x0003e2000c101124 */
[----:B------:R-:W-:Y:S05]  /*3d90*/  @P3 BRA `(.L_x_139) ;  /* 0x00000000000c3947 */ /* 0x000fea0003800000 */
[----:B--2---:R-:W1:Y:S02]  /*3da0*/  LDG.E.U8 R157, desc[UR36][R10.64+0x61] ;  /* 0x000061240a9d7981 */ /* 0x004e64000c1e1100 */
[----:B-1----:R-:W-:-:S05]  /*3db0*/  PRMT R3, R157, 0x8880, RZ ;  /* 0x000088809d037816 */ /* 0x002fca00000000ff */
[----:B------:R-:W-:-:S07]  /*3dc0*/  IMAD R12, R3, R156, RZ ;  /* 0x0000009c030c7224 */ /* 0x000fce00078e02ff */
.L_x_139:
[----:B------:R-:W-:Y:S05]  /*3dd0*/  BSYNC B1 ;  /* 0x0000000000017941 */ /* 0x000fea0003800000 */
.L_x_138:
[----:B------:R-:W-:Y:S01]  /*3de0*/  @!P3 IMAD R75, R75, R155, R12 ;  /* 0x0000009b4b4bb224 */ /* 0x000fe200078e020c */
[----:B------:R-:W-:Y:S04]  /*3df0*/  BSSY B1, `(.L_x_140) ;  /* 0x0000006000017945 */ /* 0x000fe80003800000 */
[----:B------:R0:W-:Y:S01]  /*3e00*/  @!P3 STG.E.U8 desc[UR36][R6.64+0x61], R75 ;  /* 0x0000614b0600b986 */ /* 0x0001e2000c101124 */
[----:B------:R-:W-:Y:S05]  /*3e10*/  @P5 BRA `(.L_x_141) ;  /* 0x00000000000c5947 */ /* 0x000fea0003800000 */
[----:B--2---:R-:W1:Y:S02]  /*3e20*/  LDG.E.U8 R157, desc[UR36][R8.64+0x68] ;  /* 0x00006824089d7981 */ /* 0x004e64000c1e1100 */
[----:B-1----:R-:W-:-:S05]  /*3e30*/  PRMT R3, R157, 0x8880, RZ ;  /* 0x000088809d037816 */ /* 0x002fca00000000ff */
[----:B------:R-:W-:-:S07]  /*3e40*/  IMAD R12, R3, R156, RZ ;  /* 0x0000009c030c7224 */ /* 0x000fce00078e02ff */
.L_x_141:
[----:B------:R-:W-:Y:S05]  /*3e50*/  BSYNC B1 ;  /* 0x0000000000017941 */ /* 0x000fea0003800000 */
.L_x_140:
[----:B-1----:R-:W-:Y:S01]  /*3e60*/  @!P5 IMAD R3, R76, R155, R12 ;  /* 0x0000009b4c03d224 */ /* 0x002fe200078e020c */
[----:B------:R-:W-:Y:S04]  /*3e70*/  BSSY B1, `(.L_x_142) ;  /* 0x0000006000017945 */ /* 0x000fe80003800000 */
[----:B------:R1:W-:Y:S01]  /*3e80*/  @!P5 STG.E.U8 desc[UR36][R4.64+0x68], R3 ;  /* 0x000068030400d986 */ /* 0x0003e2000c101124 */
[----:B------:R-:W-:Y:S05]  /*3e90*/  @P2 BRA `(.L_x_143) ;  /* 0x00000000000c2947 */ /* 0x000fea0003800000 */
[----:B--2---:R-:W1:Y:S02]  /*3ea0*/  LDG.E.U8 R157, desc[UR36][R8.64+0x69] ;  /* 0x00006924089d7981 */ /* 0x004e64000c1e1100 */
[----:B-1----:R-:W-:-:S05]  /*3eb0*/  PRMT R3, R157, 0x8880, RZ ;  /* 0x000088809d037816 */ /* 0x002fca00000000ff */
[----:B------:R-:W-:-:S07]  /*3ec0*/  IMAD R12, R3, R156, RZ ;  /* 0x0000009c030c7224 */ /* 0x000fce00078e02ff */
.L_x_143:
[----:B------:R-:W-:Y:S05]  /*3ed0*/  BSYNC B1 ;  /* 0x0000000000017941 */ /* 0x000fea0003800000 */
.L_x_142:
        /* <DEDUP_REMOVED lines=11> */
.L_x_145:
[----:B------:R-:W-:Y:S05]  /*3f90*/  BSYNC B1 ;  /* 0x0000000000017941 */ /* 0x000fea0003800000 */
.L_x_144:
[----:B-1----:R-:W-:Y:S01]  /*3fa0*/  @!P4 IMAD R3, R78, R155, R12 ;  /* 0x0000009b4e03c224 */ /* 0x002fe200078e020c */
[----:B------:R-:W-:Y:S04]  /*3fb0*/  BSSY B1, `(.L_x_146) ;  /* 0x0000006000017945 */ /* 0x000fe80003800000 */
[----:B------:R1:W-:Y:S01]  /*3fc0*/  @!P4 STG.E.U8 desc[UR36][R6.64+0x68], R3 ;  /* 0x000068030600c986 */ /* 0x0003e2000c101124 */
[----:B------:R-:W-:Y:S05]  /*3fd0*/  @P3 BRA `(.L_x_147) ;  /* 0x00000000000c3947 */ /* 0x000fea0003800000 */
[----:B--2---:R-:W1:Y:S02]  /*3fe0*/  LDG.E.U8 R157, desc[UR36][R10.64+0x69] ;  /* 0x000069240a9d7981 */ /* 0x004e64000c1e1100 */
[----:B-1----:R-:W-:-:S05]  /*3ff0*/  PRMT R3, R157, 0x8880, RZ ;  /* 0x000088809d037816 */ /* 0x002fca00000000ff */
[----:B------:R-:W-:-:S07]  /*4000*/  IMAD R12, R3, R156, RZ ;  /* 0x0000009c030c7224 */ /* 0x000fce00078e02ff */
.L_x_147:
[----:B------:R-:W-:Y:S05]  /*4010*/  BSYNC B1 ;  /* 0x0000000000017941 */ /* 0x000fea0003800000 */
.L_x_146:
[----:B------:R-:W-:Y:S01]  /*4020*/  @!P3 IMAD R79, R79, R155, R12 ;  /* 0x0000009b4f4fb224 */ /* 0x000fe200078e020c */
[----:B------:R-:W-:Y:S04]  /*4030*/  BSSY B1, `(.L_x_148) ;  /* 0x0000006000017945 */ /* 0x000fe80003800000 */
[----:B------:R0:W-:Y:S01]  /*4040*/  @!P3 STG.E.U8 desc[UR36][R6.64+0x69], R79 ;  /* 0x0000694f0600b986 */ /* 0x0001e2000c101124 */
[----:B------:R-:W-:Y:S05]  /*4050*/  @P5 BRA `(.L_x_149) ;  /* 0x00000000000c5947 */ /* 0x000fea0003800000 */
[----:B--2---:R-:W1:Y:S02]  /*4060*/  LDG.E.U8 R157, desc[UR36][R8.64+0x70] ;  /* 0x00007024089d7981 */ /* 0x004e64000c1e1100 */
[----:B-1----:R-:W-:-:S05]  /*4070*/  PRMT R3, R157, 0x8880, RZ ;  /* 0x000088809d037816 */ /* 0x002fca00000000ff */
[----:B------:R-:W-:-:S07]  /*4080*/  IMAD R12, R3, R156, RZ ;  /* 0x0000009c030c7224 */ /* 0x000fce00078e02ff */
.L_x_149:
[----:B------:R-:W-:Y:S05]  /*4090*/  BSYNC B1 ;  /* 0x0000000000017941 */ /* 0x000fea0003800000 */
.L_x_148:
[----:B-1----:R-:W-:Y:S01]  /*40a0*/  @!P5 IMAD R3, R80, R155, R12 ;  /* 0x0000009b5003d224 */ /* 0x002fe200078e020c */
[----:B------:R-:W-:Y:S04]  /*40b0*/  BSSY B1, `(.L_x_150) ;  /* 0x0000006000017945 */ /* 0x000fe80003800000 */
[----:B------:R1:W-:Y:S01]  /*40c0*/  @!P5 STG.E.U8 desc[UR36][R4.64+0x70], R3 ;  /* 0x000070030400d986 */ /* 0x0003e2000c101124 */
[----:B------:R-:W-:Y:S05]  /*40d0*/  @P2 BRA `(.L_x_151) ;  /* 0x00000000000c2947 */ /* 0x000fea0003800000 */
[----:B--2---:R-:W1:Y:S02]  /*40e0*/  LDG.E.U8 R157, desc[UR36][R8.64+0x71] ;  /* 0x00007124089d7981 */ /* 0x004e64000c1e1100 */
[----:B-1----:R-:W-:-:S05]  /*40f0*/  PRMT R3, R157, 0x8880, RZ ;  /* 0x000088809d037816 */ /* 0x002fca00000000ff */
[----:B------:R-:W-:-:S07]  /*4100*/  IMAD R12, R3, R156, RZ ;  /* 0x0000009c030c7224 */ /* 0x000fce00078e02ff */
.L_x_151:
[----:B------:R-:W-:Y:S05]  /*4110*/  BSYNC B1 ;  /* 0x0000000000017941 */ /* 0x000fea0003800000 */
.L_x_150:
        /* <DEDUP_REMOVED lines=11> */
.L_x_153:
[----:B------:R-:W-:Y:S05]  /*41d0*/  BSYNC B1 ;  /* 0x0000000000017941 */ /* 0x000fea0003800000 */
.L_x_152:
[----:B-1----:R-:W-:Y:S01]  /*41e0*/  @!P4 IMAD R3, R82, R155, R12 ;  /* 0x0000009b5203c224 */ /* 0x002fe200078e020c */
[----:B------:R-:W-:Y:S04]  /*41f0*/  BSSY B1, `(.L_x_154) ;  /* 0x0000006000017945 */ /* 0x000fe80003800000 */
[----:B------:R1:W-:Y:S01]  /*4200*/  @!P4 STG.E.U8 desc[UR36][R6.64+0x70], R3 ;  /* 0x000070030600c986 */ /* 0x0003e2000c101124 */
[----:B------:R-:W-:Y:S05]  /*4210*/  @P3 BRA `(.L_x_155) ;  /* 0x00000000000c3947 */ /* 0x000fea0003800000 */
[----:B--2---:R-:W1:Y:S02]  /*4220*/  LDG.E.U8 R157, desc[UR36][R10.64+0x71] ;  /* 0x000071240a9d7981 */ /* 0x004e64000c1e1100 */
[----:B-1----:R-:W-:-:S05]  /*4230*/  PRMT R3, R157, 0x8880, RZ ;  /* 0x000088809d037816 */ /* 0x002fca00000000ff */
[----:B------:R-:W-:-:S07]  /*4240*/  IMAD R12, R3, R156, RZ ;  /* 0x0000009c030c7224 */ /* 0x000fce00078e02ff */
.L_x_155:
[----:B------:R-:W-:Y:S05]  /*4250*/  BSYNC B1 ;  /* 0x0000000000017941 */ /* 0x000fea0003800000 */
.L_x_154:
[----:B------:R-:W-:Y:S01]  /*4260*/  @!P3 IMAD R83, R83, R155, R12 ;  /* 0x0000009b5353b224 */ /* 0x000fe200078e020c */
[----:B------:R-:W-:Y:S04]  /*4270*/  BSSY B1, `(.L_x_156) ;  /* 0x0000006000017945 */ /* 0x000fe80003800000 */
[----:B------:R0:W-:Y:S01]  /*4280*/  @!P3 STG.E.U8 desc[UR36][R6.64+0x71], R83 ;  /* 0x000071530600b986 */ /* 0x0001e2000c101124 */
[----:B------:R-:W-:Y:S05]  /*4290*/  @P5 BRA `(.L_x_157) ;  /* 0x00000000000c5947 */ /* 0x000fea0003800000 */
[----:B--2---:R-:W1:Y:S02]  /*42a0*/  LDG.E.U8 R157, desc[UR36][R8.64+0x78] ;  /* 0x00007824089d7981 */ /* 0x004e64000c1e1100 */
[----:B-1----:R-:W-:-:S05]  /*42b0*/  PRMT R3, R157, 0x8880, RZ ;  /* 0x000088809d037816 */ /* 0x002fca00000000ff */
[----:B------:R-:W-:-:S07]  /*42c0*/  IMAD R12, R3, R156, RZ ;  /* 0x0000009c030c7224 */ /* 0x000fce00078e02ff */
.L_x_157:
[----:B------:R-:W-:Y:S05]  /*42d0*/  BSYNC B1 ;  /* 0x0000000000017941 */ /* 0x000fea0003800000 */
.L_x_156:
[----:B-1----:R-:W-:Y:S01]  /*42e0*/  @!P5 IMAD R3, R84, R155, R12 ;  /* 0x0000009b5403d224 */ /* 0x002fe200078e020c */
[----:B------:R-:W-:Y:S04]  /*42f0*/  BSSY B1, `(.L_x_158) ;  /* 0x0000006000017945 */ /* 0x000fe80003800000 */
[----:B------:R1:W-:Y:S01]  /*4300*/  @!P5 STG.E.U8 desc[UR36][R4.64+0x78], R3 ;  /* 0x000078030400d986 */ /* 0x0003e2000c101124 */
[----:B------:R-:W-:Y:S05]  /*4310*/  @P2 BRA `(.L_x_159) ;  /* 0x00000000000c2947 */ /* 0x000fea0003800000 */
[----:B--2---:R-:W1:Y:S02]  /*4320*/  LDG.E.U8 R157, desc[UR36][R8.64+0x79] ;  /* 0x00007924089d7981 */ /* 0x004e64000c1e1100 */
[----:B-1----:R-:W-:-:S05]  /*4330*/  PRMT R3, R157, 0x8880, RZ ;  /* 0x000088809d037816 */ /* 0x002fca00000000ff */
[----:B------:R-:W-:-:S07]  /*4340*/  IMAD R12, R3, R156, RZ ;  /* 0x0000009c030c7224 */ /* 0x000fce00078e02ff */
.L_x_159:
[----:B------:R-:W-:Y:S05]  /*4350*/  BSYNC B1 ;  /* 0x0000000000017941 */ /* 0x000fea0003800000 */
.L_x_158:
        /* <DEDUP_REMOVED lines=11> */
.L_x_161:
[----:B------:R-:W-:Y:S05]  /*4410*/  BSYNC B1 ;  /* 0x0000000000017941 */ /* 0x000fea0003800000 */
.L_x_160:
[----:B-1----:R-:W-:Y:S01]  /*4420*/  @!P4 IMAD R3, R86, R155, R12 ;  /* 0x0000009b5603c224 */ /* 0x002fe200078e020c */
[----:B------:R-:W-:Y:S04]  /*4430*/  BSSY B1, `(.L_x_162) ;  /* 0x0000006000017945 */ /* 0x000fe80003800000 */
[----:B------:R1:W-:Y:S01]  /*4440*/  @!P4 STG.E.U8 desc[UR36][R6.64+0x78], R3 ;  /* 0x000078030600c986 */ /* 0x0003e2000c101124 */
[----:B------:R-:W-:Y:S05]  /*4450*/  @P3 BRA `(.L_x_163) ;  /* 0x00000000000c3947 */ /* 0x000fea0003800000 */
[----:B--2---:R-:W1:Y:S02]  /*4460*/  LDG.E.U8 R157, desc[UR36][R10.64+0x79] ;  /* 0x000079240a9d7981 */ /* 0x004e64000c1e1100 */
[----:B-1----:R-:W-:-:S05]  /*4470*/  PRMT R3, R157, 0x8880, RZ ;  /* 0x000088809d037816 */ /* 0x002fca00000000ff */
[----:B------:R-:W-:-:S07]  /*4480*/  IMAD R12, R3, R156, RZ ;  /* 0x0000009c030c7224 */ /* 0x000fce00078e02ff */
.L_x_163:
[----:B------:R-:W-:Y:S05]  /*4490*/  BSYNC B1 ;  /* 0x0000000000017941 */ /* 0x000fea0003800000 */
.L_x_162:
[----:B------:R-:W-:Y:S01]  /*44a0*/  @!P3 IMAD R87, R87, R155, R12 ;  /* 0x0000009b5757b224 */ /* 0x000fe200078e020c */
[----:B------:R-:W-:Y:S04]  /*44b0*/  BSSY B1, `(.L_x_164) ;  /* 0x0000006000017945 */ /* 0x000fe80003800000 */
[----:B------:R0:W-:Y:S01]  /*44c0*/  @!P3 STG.E.U8 desc[UR36][R6.64+0x79], R87 ;  /* 0x000079570600b986 */ /* 0x0001e2000c101124 */
[----:B------:R-:W-:Y:S05]  /*44d0*/  @P5 BRA `(.L_x_165) ;  /* 0x00000000000c5947 */ /* 0x000fea0003800000 */
[----:B--2---:R-:W1:Y:S02]  /*44e0*/  LDG.E.U8 R157, desc[UR36][R8.64+0x80] ;  /* 0x00008024089d7981 */ /* 0x004e64000c1e1100 */
[----:B-1----:R-:W-:-:S05]  /*44f0*/  PRMT R3, R157, 0x8880, RZ ;  /* 0x000088809d037816 */ /* 0x002fca00000000ff */
[----:B------:R-:W-:-:S07]  /*4500*/  IMAD R12, R3, R156, RZ ;  /* 0x0000009c030c7224 */ /* 0x000fce00078e02ff */
.L_x_165:
[----:B------:R-:W-:Y:S05]  /*4510*/  BSYNC B1 ;  /* 0x0000000000017941 */ /* 0x000fea0003800000 */
.L_x_164:
[----:B-1----:R-:W-:Y:S01]  /*4520*/  @!P5 IMAD R3, R88, R155, R12 ;  /* 0x0000009b5803d224 */ /* 0x002fe200078e020c */
[----:B------:R-:W-:Y:S04]  /*4530*/  BSSY B1, `(.L_x_166) ;  /* 0x0000006000017945 */ /* 0x000fe80003800000 */
[----:B------:R1:W-:Y:S01]  /*4540*/  @!P5 STG.E.U8 desc[UR36][R4.64+0x80], R3 ;  /* 0x000080030400d986 */ /* 0x0003e2000c101124 */
[----:B------:R-:W-:Y:S05]  /*4550*/  @P2 BRA `(.L_x_167) ;  /* 0x00000000000c2947 */ /* 0x000fea0003800000 */
[----:B--2---:R-:W1:Y:S02]  /*4560*/  LDG.E.U8 R157, desc[UR36][R8.64+0x81] ;  /* 0x00008124089d7981 */ /* 0x004e64000c1e1100 */
[----:B-1----:R-:W-:-:S05]  /*4570*/  PRMT R3, R157, 0x8880, RZ ;  /* 0x000088809d037816 */ /* 0x002fca00000000ff */
[----:B------:R-:W-:-:S07]  /*4580*/  IMAD R12, R3, R156, RZ ;  /* 0x0000009c030c7224 */ /* 0x000fce00078e02ff */
.L_x_167:
[----:B------:R-:W-:Y:S05]  /*4590*/  BSYNC B1 ;  /* 0x0000000000017941 */ /* 0x000fea0003800000 */
.L_x_166:
        /* <DEDUP_REMOVED lines=11> */
.L_x_169:
[----:B------:R-:W-:Y:S05]  /*4650*/  BSYNC B1 ;  /* 0x0000000000017941 */ /* 0x000fea0003800000 */
.L_x_168:
[----:B-1----:R-:W-:Y:S01]  /*4660*/  @!P4 IMAD R3, R90, R155, R12 ;  /* 0x0000009b5a03c224 */ /* 0x002fe200078e020c */
[----:B------:R-:W-:Y:S04]  /*4670*/  BSSY B1, `(.L_x_170) ;  /* 0x0000006000017945 */ /* 0x000fe80003800000 */
[----:B------:R1:W-:Y:S01]  /*4680*/  @!P4 STG.E.U8 desc[UR36][R6.64+0x80], R3 ;  /* 0x000080030600c986 */ /* 0x0003e2000c101124 */
[----:B------:R-:W-:Y:S05]  /*4690*/  @P3 BRA `(.L_x_171) ;  /* 0x00000000000c3947 */ /* 0x000fea0003800000 */
[----:B--2---:R-:W1:Y:S02]  /*46a0*/  LDG.E.U8 R157, desc[UR36][R10.64+0x81] ;  /* 0x000081240a9d7981 */ /* 0x004e64000c1e1100 */
[----:B-1----:R-:W-:-:S05]  /*46b0*/  PRMT R3, R157, 0x8880, RZ ;  /* 0x000088809d037816 */ /* 0x002fca00000000ff */
[----:B------:R-:W-:-:S07]  /*46c0*/  IMAD R12, R3, R156, RZ ;  /* 0x0000009c030c7224 */ /* 0x000fce00078e02ff */
.L_x_171:
[----:B------:R-:W-:Y:S05]  /*46d0*/  BSYNC B1 ;  /* 0x0000000000017941 */ /* 0x000fea0003800000 */
.L_x_170:
[----:B------:R-:W-:Y:S01]  /*46e0*/  @!P3 IMAD R91, R91, R155, R12 ;  /* 0x0000009b5b5bb224 */ /* 0x000fe200078e020c */
[----:B------:R-:W-:Y:S04]  /*46f0*/  BSSY B1, `(.L_x_172) ;  /* 0x0000006000017945 */ /* 0x000fe80003800000 */
[----:B------:R0:W-:Y:S01]  /*4700*/  @!P3 STG.E.U8 desc[UR36][R6.64+0x81], R91 ;  /* 0x0000815b0600b986 */ /* 0x0001e2000c101124 */
[----:B------:R-:W-:Y:S05]  /*4710*/  @P5 BRA `(.L_x_173) ;  /* 0x00000000000c5947 */ /* 0x000fea0003800000 */
[----:B--2---:R-:W1:Y:S02]  /*4720*/  LDG.E.U8 R157, desc[UR36][R8.64+0x88] ;  /* 0x00008824089d7981 */ /* 0x004e64000c1e1100 */
[----:B-1----:R-:W-:-:S05]  /*4730*/  PRMT R3, R157, 0x8880, RZ ;  /* 0x000088809d037816 */ /* 0x002fca00000000ff */
[----:B------:R-:W-:-:S07]  /*4740*/  IMAD R12, R3, R156, RZ ;  /* 0x0000009c030c7224 */ /* 0x000fce00078e02ff */
.L_x_173:
[----:B------:R-:W-:Y:S05]  /*4750*/  BSYNC B1 ;  /* 0x0000000000017941 */ /* 0x000fea0003800000 */
.L_x_172:
[----:B-1----:R-:W-:Y:S01]  /*4760*/  @!P5 IMAD R3, R92, R155, R12 ;  /* 0x0000009b5c03d224 */ /* 0x002fe200078e020c */
[----:B------:R-:W-:Y:S04]  /*4770*/  BSSY B1, `(.L_x_174) ;  /* 0x0000006000017945 */ /* 0x000fe80003800000 */
[----:B------:R1:W-:Y:S01]  /*4780*/  @!P5 STG.E.U8 desc[UR36][R4.64+0x88], R3 ;  /* 0x000088030400d986 */ /* 0x0003e2000c101124 */
[----:B------:R-:W-:Y:S05]  /*4790*/  @P2 BRA `(.L_x_175) ;  /* 0x00000000000c2947 */ /* 0x000fea0003800000 */
[----:B--2---:R-:W1:Y:S02]  /*47a0*/  LDG.E.U8 R157, desc[UR36][R8.64+0x89] ;  /* 0x00008924089d7981 */ /* 0x004e64000c1e1100 */
[----:B-1----:R-:W-:-:S05]  /*47b0*/  PRMT R3, R157, 0x8880, RZ ;  /* 0x000088809d037816 */ /* 0x002fca00000000ff */
[----:B------:R-:W-:-:S07]  /*47c0*/  IMAD R12, R3, R156, RZ ;  /* 0x0000009c030c7224 */ /* 0x000fce00078e02ff */
.L_x_175:
[----:B------:R-:W-:Y:S05]  /*47d0*/  BSYNC B1 ;  /* 0x0000000000017941 */ /* 0x000fea0003800000 */
.L_x_174:
        /* <DEDUP_REMOVED lines=11> */
.L_x_177:
[----:B------:R-:W-:Y:S05]  /*4890*/  BSYNC B1 ;  /* 0x0000000000017941 */ /* 0x000fea0003800000 */
.L_x_176:
[----:B-1----:R-:W-:Y:S01]  /*48a0*/  @!P4 IMAD R3, R94, R155, R12 ;  /* 0x0000009b5e03c224 */ /* 0x002fe200078e020c */
[----:B------:R-:W-:Y:S04]  /*48b0*/  BSSY B1, `(.L_x_178) ;  /* 0x0000006000017945 */ /* 0x000fe80003800000 */
[----:B------:R1:W-:Y:S01]  /*48c0*/  @!P4 STG.E.U8 desc[UR36][R6.64+0x88], R3 ;  /* 0x000088030600c986 */ /* 0x0003e2000c101124 */
[----:B------:R-:W-:Y:S05]  /*48d0*/  @P3 BRA `(.L_x_179) ;  /* 0x00000000000c3947 */ /* 0x000fea0003800000 */
[----:B--2---:R-:W1:Y:S02]  /*48e0*/  LDG.E.U8 R157, desc[UR36][R10.64+0x89] ;  /* 0x000089240a9d7981 */ /* 0x004e64000c1e1100 */
[----:B-1----:R-:W-:-:S05]  /*48f0*/  PRMT R3, R157, 0x8880, RZ ;  /* 0x000088809d037816 */ /* 0x002fca00000000ff */
[----:B------:R-:W-:-:S07]  /*4900*/  IMAD R12, R3, R156, RZ ;  /* 0x0000009c030c7224 */ /* 0x000fce00078e02ff */
.L_x_179:
[----:B------:R-:W-:Y:S05]  /*4910*/  BSYNC B1 ;  /* 0x0000000000017941 */ /* 0x000fea0003800000 */
.L_x_178:
[----:B------:R-:W-:Y:S01]  /*4920*/  @!P3 IMAD R95, R95, R155, R12 ;  /* 0x0000009b5f5fb224 */ /* 0x000fe200078e020c */
[----:B------:R-:W-:Y:S04]  /*4930*/  BSSY B1, `(.L_x_180) ;  /* 0x0000006000017945 */ /* 0x000fe80003800000 */
[----:B------:R0:W-:Y:S01]  /*4940*/  @!P3 STG.E.U8 desc[UR36][R6.64+0x89], R95 ;  /* 0x0000895f0600b986 */ /* 0x0001e2000c101124 */
[----:B------:R-:W-:Y:S05]  /*4950*/  @P5 BRA `(.L_x_181) ;  /* 0x00000000000c5947 */ /* 0x000fea0003800000 */
[----:B--2---:R-:W1:Y:S02]  /*4960*/  LDG.E.U8 R157, desc[UR36][R8.64+0x90] ;  /* 0x00009024089d7981 */ /* 0x004e64000c1e1100 */
[----:B-1----:R-:W-:-:S05]  /*4970*/  PRMT R3, R157, 0x8880, RZ ;  /* 0x000088809d037816 */ /* 0x002fca00000000ff */
[----:B------:R-:W-:-:S07]  /*4980*/  IMAD R12, R3, R156, RZ ;  /* 0x0000009c030c7224 */ /* 0x000fce00078e02ff */
.L_x_181:
[----:B------:R-:W-:Y:S05]  /*4990*/  BSYNC B1 ;  /* 0x0000000000017941 */ /* 0x000fea0003800000 */
.L_x_180:
[----:B-1----:R-:W-:Y:S01]  /*49a0*/  @!P5 IMAD R3, R96, R155, R12 ;  /* 0x0000009b6003d224 */ /* 0x002fe200078e020c */
[----:B------:R-:W-:Y:S04]  /*49b0*/  BSSY B1, `(.L_x_182) ;  /* 0x0000006000017945 */ /* 0x000fe80003800000 */
[----:B------:R1:W-:Y:S01]  /*49c0*/  @!P5 STG.E.U8 desc[UR36][R4.64+0x90], R3 ;  /* 0x000090030400d986 */ /* 0x0003e2000c101124 */
[----:B------:R-:W-:Y:S05]  /*49d0*/  @P2 BRA `(.L_x_183) ;  /* 0x00000000000c2947 */ /* 0x000fea0003800000 */
[----:B--2---:R-:W1:Y:S02]  /*49e0*/  LDG.E.U8 R157, desc[UR36][R8.64+0x91] ;  /* 0x00009124089d7981 */ /* 0x004e64000c1e1100 */
[----:B-1----:R-:W-:-:S05]  /*49f0*/  PRMT R3, R157, 0x8880, RZ ;  /* 0x000088809d037816 */ /* 0x002fca00000000ff */
[----:B------:R-:W-:-:S07]  /*4a00*/  IMAD R12, R3, R156, RZ ;  /* 0x0000009c030c7224 */ /* 0x000fce00078e02ff */
.L_x_183:
[----:B------:R-:W-:Y:S05]  /*4a10*/  BSYNC B1 ;  /* 0x0000000000017941 */ /* 0x000fea0003800000 */
.L_x_182:
        /* <DEDUP_REMOVED lines=11> */
.L_x_185:
[----:B------:R-:W-:Y:S05]  /*4ad0*/  BSYNC B1 ;  /* 0x0000000000017941 */ /* 0x000fea0003800000 */
.L_x_184:
[----:B-1----:R-:W-:Y:S01]  /*4ae0*/  @!P4 IMAD R3, R98, R155, R12 ;  /* 0x0000009b6203c224 */ /* 0x002fe200078e020c */
[----:B------:R-:W-:Y:S04]  /*4af0*/  BSSY B1, `(.L_x_186) ;  /* 0x0000006000017945 */ /* 0x000fe80003800000 */
[----:B------:R1:W-:Y:S01]  /*4b00*/  @!P4 STG.E.U8 desc[UR36][R6.64+0x90], R3 ;  /* 0x000090030600c986 */ /* 0x0003e2000c101124 */
[----:B------:R-:W-:Y:S05]  /*4b10*/  @P3 BRA `(.L_x_187) ;  /* 0x00000000000c3947 */ /* 0x000fea0003800000 */
[----:B--2---:R-:W1:Y:S02]  /*4b20*/  LDG.E.U8 R157, desc[UR36][R10.64+0x91] ;  /* 0x000091240a9d7981 */ /* 0x004e64000c1e1100 */
[----:B-1----:R-:W-:-:S05]  /*4b30*/  PRMT R3, R157, 0x8880, RZ ;  /* 0x000088809d037816 */ /* 0x002fca00000000ff */
[----:B------:R-:W-:-:S07]  /*4b40*/  IMAD R12, R3, R156, RZ ;  /* 0x0000009c030c7224 */ /* 0x000fce00078e02ff */
.L_x_187:
[----:B------:R-:W-:Y:S05]  /*4b50*/  BSYNC B1 ;  /* 0x0000000000017941 */ /* 0x000fea0003800000 */
.L_x_186:
[----:B------:R-:W-:Y:S01]  /*4b60*/  @!P3 IMAD R99, R99, R155, R12 ;  /* 0x0000009b6363b224 */ /* 0x000fe200078e020c */
[----:B------:R-:W-:Y:S04]  /*4b70*/  BSSY B1, `(.L_x_188) ;  /* 0x0000006000017945 */ /* 0x000fe80003800000 */
[----:B------:R0:W-:Y:S01]  /*4b80*/  @!P3 STG.E.U8 desc[UR36][R6.64+0x91], R99 ;  /* 0x000091630600b986 */ /* 0x0001e2000c101124 */
[----:B------:R-:W-:Y:S05]  /*4b90*/  @P5 BRA `(.L_x_189) ;  /* 0x00000000000c5947 */ /* 0x000fea0003800000 */
[----:B--2---:R-:W1:Y:S02]  /*4ba0*/  LDG.E.U8 R157, desc[UR36][R8.64+0x98] ;  /* 0x00009824089d7981 */ /* 0x004e64000c1e1100 */
[----:B-1----:R-:W-:-:S05]  /*4bb0*/  PRMT R3, R157, 0x8880, RZ ;  /* 0x000088809d037816 */ /* 0x002fca00000000ff */
[----:B------:R-:W-:-:S07]  /*4bc0*/  IMAD R12, R3, R156, RZ ;  /* 0x0000009c030c7224 */ /* 0x000fce00078e02ff */
.L_x_189:
[----:B------:R-:W-:Y:S05]  /*4bd0*/  BSYNC B1 ;  /* 0x0000000000017941 */ /* 0x000fea0003800000 */
.L_x_188:
[----:B-1----:R-:W-:Y:S01]  /*4be0*/  @!P5 IMAD R3, R100, R155, R12 ;  /* 0x0000009b6403d224 */ /* 0x002fe200078e020c */
[----:B------:R-:W-:Y:S04]  /*4bf0*/  BSSY B1, `(.L_x_190) ;  /* 0x0000006000017945 */ /* 0x000fe80003800000 */
[----:B------:R1:W-:Y:S01]  /*4c00*/  @!P5 STG.E.U8 desc[UR36][R4.64+0x98], R3 ;  /* 0x000098030400d986 */ /* 0x0003e2000c101124 */
[----:B------:R-:W-:Y:S05]  /*4c10*/  @P2 BRA `(.L_x_191) ;  /* 0x00000000000c2947 */ /* 0x000fea0003800000 */
[----:B--2---:R-:W1:Y:S02]  /*4c20*/  LDG.E.U8 R157, desc[UR36][R8.64+0x99] ;  /* 0x00009924089d7981 */ /* 0x004e64000c1e1100 */
[----:B-1----:R-:W-:-:S05]  /*4c30*/  PRMT R3, R157, 0x8880, RZ ;  /* 0x000088809d037816 */ /* 0x002fca00000000ff */
[----:B------:R-:W-:-:S07]  /*4c40*/  IMAD R12, R3, R156, RZ ;  /* 0x0000009c030c7224 */ /* 0x000fce00078e02ff */
.L_x_191:
[----:B------:R-:W-:Y:S05]  /*4c50*/  BSYNC B1 ;  /* 0x0000000000017941 */ /* 0x000fea0003800000 */
.L_x_190:
        /* <DEDUP_REMOVED lines=11> */
.L_x_193:
[----:B------:R-:W-:Y:S05]  /*4d10*/  BSYNC B1 ;  /* 0x0000000000017941 */ /* 0x000fea0003800000 */
.L_x_192:
[----:B-1----:R-:W-:Y:S01]  /*4d20*/  @!P4 IMAD R3, R102, R155, R12 ;  /* 0x0000009b6603c224 */ /* 0x002fe200078e020c */
[----:B------:R-:W-:Y:S04]  /*4d30*/  BSSY B1, `(.L_x_194) ;  /* 0x0000006000017945 */ /* 0x000fe80003800000 */
[----:B------:R1:W-:Y:S01]  /*4d40*/  @!P4 STG.E.U8 desc[UR36][R6.64+0x98], R3 ;  /* 0x000098030600c986 */ /* 0x0003e2000c101124 */
[----:B------:R-:W-:Y:S05]  /*4d50*/  @P3 BRA `(.L_x_195) ;  /* 0x00000000000c3947 */ /* 0x000fea0003800000 */
[----:B--2---:R-:W1:Y:S02]  /*4d60*/  LDG.E.U8 R157, desc[UR36][R10.64+0x99] ;  /* 0x000099240a9d7981 */ /* 0x004e64000c1e1100 */
[----:B-1----:R-:W-:-:S05]  /*4d70*/  PRMT R3, R157, 0x8880, RZ ;  /* 0x000088809d037816 */ /* 0x002fca00000000ff */
[----:B------:R-:W-:-:S07]  /*4d80*/  IMAD R12, R3, R156, RZ ;  /* 0x0000009c030c7224 */ /* 0x000fce00078e02ff */
.L_x_195:
[----:B------:R-:W-:Y:S05]  /*4d90*/  BSYNC B1 ;  /* 0x0000000000017941 */ /* 0x000fea0003800000 */
.L_x_194:
[----:B------:R-:W-:Y:S01]  /*4da0*/  @!P3 IMAD R103, R103, R155, R12 ;  /* 0x0000009b6767b224 */ /* 0x000fe200078e020c */
[----:B------:R-:W-:Y:S04]  /*4db0*/  BSSY B1, `(.L_x_196) ;  /* 0x0000006000017945 */ /* 0x000fe80003800000 */
[----:B------:R0:W-:Y:S01]  /*4dc0*/  @!P3 STG.E.U8 desc[UR36][R6.64+0x99], R103 ;  /* 0x000099670600b986 */ /* 0x0001e2000c101124 */
[----:B------:R-:W-:Y:S05]  /*4dd0*/  @P5 BRA `(.L_x_197) ;  /* 0x00000000000c5947 */ /* 0x000fea0003800000 */
[----:B--2---:R-:W1:Y:S02]  /*4de0*/  LDG.E.U8 R157, desc[UR36][R8.64+0xa0] ;  /* 0x0000a024089d7981 */ /* 0x004e64000c1e1100 */
[----:B-1----:R-:W-:-:S05]  /*4df0*/  PRMT R3, R157, 0x8880, RZ ;  /* 0x000088809d037816 */ /* 0x002fca00000000ff */
[----:B------:R-:W-:-:S07]  /*4e00*/  IMAD R12, R3, R156, RZ ;  /* 0x0000009c030c7224 */ /* 0x000fce00078e02ff */
.L_x_197:
[----:B------:R-:W-:Y:S05]  /*4e10*/  BSYNC B1 ;  /* 0x0000000000017941 */ /* 0x000fea0003800000 */
.L_x_196:
[----:B-1----:R-:W-:Y:S01]  /*4e20*/  @!P5 IMAD R3, R104, R155, R12 ;  /* 0x0000009b6803d224 */ /* 0x002fe200078e020c */
[----:B------:R-:W-:Y:S04]  /*4e30*/  BSSY B1, `(.L_x_198) ;  /* 0x0000006000017945 */ /* 0x000fe80003800000 */
[----:B------:R1:W-:Y:S01]  /*4e40*/  @!P5 STG.E.U8 desc[UR36][R4.64+0xa0], R3 ;  /* 0x0000a0030400d986 */ /* 0x0003e2000c101124 */
[----:B------:R-:W-:Y:S05]  /*4e50*/  @P2 BRA `(.L_x_199) ;  /* 0x00000000000c2947 */ /* 0x000fea0003800000 */
[----:B--2---:R-:W1:Y:S02]  /*4e60*/  LDG.E.U8 R157, desc[UR36][R8.64+0xa1] ;  /* 0x0000a124089d7981 */ /* 0x004e64000c1e1100 */
[----:B-1----:R-:W-:-:S05]  /*4e70*/  PRMT R3, R157, 0x8880, RZ ;  /* 0x000088809d037816 */ /* 0x002fca00000000ff */
[----:B------:R-:W-:-:S07]  /*4e80*/  IMAD R12, R3, R156, RZ ;  /* 0x0000009c030c7224 */ /* 0x000fce00078e02ff */
.L_x_199:
[----:B------:R-:W-:Y:S05]  /*4e90*/  BSYNC B1 ;  /* 0x0000000000017941 */ /* 0x000fea0003800000 */
.L_x_198:
        /* <DEDUP_REMOVED lines=11> */
.L_x_201:
[----:B------:R-:W-:Y:S05]  /*4f50*/  BSYNC B1 ;  /* 0x0000000000017941 */ /* 0x000fea0003800000 */
.L_x_200:
[----:B-1----:R-:W-:Y:S01]  /*4f60*/  @!P4 IMAD R3, R106, R155, R12 ;  /* 0x0000009b6a03c224 */ /* 0x002fe200078e020c */
[----:B------:R-:W-:Y:S04]  /*4f70*/  BSSY B1, `(.L_x_202) ;  /* 0x0000006000017945 */ /* 0x000fe80003800000 */
[----:B------:R1:W-:Y:S01]  /*4f80*/  @!P4 STG.E.U8 desc[UR36][R6.64+0xa0], R3 ;  /* 0x0000a0030600c986 */ /* 0x0003e2000c101124 */
[----:B------:R-:W-:Y:S05]  /*4f90*/  @P3 BRA `(.L_x_203) ;  /* 0x00000000000c3947 */ /* 0x000fea0003800000 */
[----:B--2---:R-:W1:Y:S02]  /*4fa0*/  LDG.E.U8 R157, desc[UR36][R10.64+0xa1] ;  /* 0x0000a1240a9d7981 */ /* 0x004e64000c1e1100 */
[----:B-1----:R-:W-:-:S05]  /*4fb0*/  PRMT R3, R157, 0x8880, RZ ;  /* 0x000088809d037816 */ /* 0x002fca00000000ff */
[----:B------:R-:W-:-:S07]  /*4fc0*/  IMAD R12, R3, R156, RZ ;  /* 0x0000009c030c7224 */ /* 0x000fce00078e02ff */
.L_x_203:
[----:B------:R-:W-:Y:S05]  /*4fd0*/  BSYNC B1 ;  /* 0x0000000000017941 */ /* 0x000fea0003800000 */
.L_x_202:
[----:B------:R-:W-:Y:S01]  /*4fe0*/  @!P3 IMAD R107, R107, R155, R12 ;  /* 0x0000009b6b6bb224 */ /* 0x000fe200078e020c */
[----:B------:R-:W-:Y:S04]  /*4ff0*/  BSSY B1, `(.L_x_204) ;  /* 0x0000006000017945 */ /* 0x000fe80003800000 */
[----:B------:R0:W-:Y:S01]  /*5000*/  @!P3 STG.E.U8 desc[UR36][R6.64+0xa1], R107 ;  /* 0x0000a16b0600b986 */ /* 0x0001e2000c101124 */
[----:B------:R-:W-:Y:S05]  /*5010*/  @P5 BRA `(.L_x_205) ;  /* 0x00000000000c5947 */ /* 0x000fea0003800000 */
[----:B--2---:R-:W1:Y:S02]  /*5020*/  LDG.E.U8 R157, desc[UR36][R8.64+0xa8] ;  /* 0x0000a824089d7981 */ /* 0x004e64000c1e1100 */
[----:B-1----:R-:W-:-:S05]  /*5030*/  PRMT R3, R157, 0x8880, RZ ;  /* 0x000088809d037816 */ /* 0x002fca00000000ff */
[----:B------:R-:W-:-:S07]  /*5040*/  IMAD R12, R3, R156, RZ ;  /* 0x0000009c030c7224 */ /* 0x000fce00078e02ff */
.L_x_205:
[----:B------:R-:W-:Y:S05]  /*5050*/  BSYNC B1 ;  /* 0x0000000000017941 */ /* 0x000fea0003800000 */
.L_x_204:
[----:B-1----:R-:W-:Y:S01]  /*5060*/  @!P5 IMAD R3, R108, R155, R12 ;  /* 0x0000009b6c03d224 */ /* 0x002fe200078e020c */
[----:B------:R-:W-:Y:S04]  /*5070*/  BSSY B1, `(.L_x_206) ;  /* 0x0000006000017945 */ /* 0x000fe80003800000 */
[----:B------:R1:W-:Y:S01]  /*5080*/  @!P5 STG.E.U8 desc[UR36][R4.64+0xa8], R3 ;  /* 0x0000a8030400d986 */ /* 0x0003e2000c101124 */
[----:B------:R-:W-:Y:S05]  /*5090*/  @P2 BRA `(.L_x_207) ;  /* 0x00000000000c2947 */ /* 0x000fea0003800000 */
[----:B--2---:R-:W1:Y:S02]  /*50a0*/  LDG.E.U8 R157, desc[UR36][R8.64+0xa9] ;  /* 0x0000a924089d7981 */ /* 0x004e64000c1e1100 */
[----:B-1----:R-:W-:-:S05]  /*50b0*/  PRMT R3, R157, 0x8880, RZ ;  /* 0x000088809d037816 */ /* 0x002fca00000000ff */
[----:B------:R-:W-:-:S07]  /*50c0*/  IMAD R12, R3, R156, RZ ;  /* 0x0000009c030c7224 */ /* 0x000fce00078e02ff */
.L_x_207:
[----:B------:R-:W-:Y:S05]  /*50d0*/  BSYNC B1 ;  /* 0x0000000000017941 */ /* 0x000fea0003800000 */
.L_x_206:
        /* <DEDUP_REMOVED lines=11> */
.L_x_209:
[----:B------:R-:W-:Y:S05]  /*5190*/  BSYNC B1 ;  /* 0x0000000000017941 */ /* 0x000fea0003800000 */
.L_x_208:
[----:B-1----:R-:W-:Y:S01]  /*51a0*/  @!P4 IMAD R3, R110, R155, R12 ;  /* 0x0000009b6e03c224 */ /* 0x002fe200078e020c */
[----:B------:R-:W-:Y:S04]  /*51b0*/  BSSY B1, `(.L_x_210) ;  /* 0x0000006000017945 */ /* 0x000fe80003800000 */
[----:B------:R1:W-:Y:S01]  /*51c0*/  @!P4 STG.E.U8 desc[UR36][R6.64+0xa8], R3 ;  /* 0x0000a8030600c986 */ /* 0x0003e2000c101124 */
[----:B------:R-:W-:Y:S05]  /*51d0*/  @P3 BRA `(.L_x_211) ;  /* 0x00000000000c3947 */ /* 0x000fea0003800000 */
[----:B--2---:R-:W1:Y:S02]  /*51e0*/  LDG.E.U8 R157, desc[UR36][R10.64+0xa9] ;  /* 0x0000a9240a9d7981 */ /* 0x004e64000c1e1100 */
[----:B-1----:R-:W-:-:S05]  /*51f0*/  PRMT R3, R157, 0x8880, RZ ;  /* 0x000088809d037816 */ /* 0x002fca00000000ff */
[----:B------:R-:W-:-:S07]  /*5200*/  IMAD R12, R3, R156, RZ ;  /* 0x0000009c030c7224 */ /* 0x000fce00078e02ff */
.L_x_211:
[----:B------:R-:W-:Y:S05]  /*5210*/  BSYNC B1 ;  /* 0x0000000000017941 */ /* 0x000fea0003800000 */
.L_x_210:
[----:B------:R-:W-:Y:S01]  /*5220*/  @!P3 IMAD R111, R111, R155, R12 ;  /* 0x0000009b6f6fb224 */ /* 0x000fe200078e020c */
[----:B------:R-:W-:Y:S04]  /*5230*/  BSSY B1, `(.L_x_212) ;  /* 0x0000006000017945 */ /* 0x000fe80003800000 */
[----:B------:R0:W-:Y:S01]  /*5240*/  @!P3 STG.E.U8 desc[UR36][R6.64+0xa9], R111 ;  /* 0x0000a96f0600b986 */ /* 0x0001e2000c101124 */
[----:B------:R-:W-:Y:S05]  /*5250*/  @P5 BRA `(.L_x_213) ;  /* 0x00000000000c5947 */ /* 0x000fea0003800000 */
[----:B--2---:R-:W1:Y:S02]  /*5260*/  LDG.E.U8 R157, desc[UR36][R8.64+0xb0] ;  /* 0x0000b024089d7981 */ /* 0x004e64000c1e1100 */
[----:B-1----:R-:W-:-:S05]  /*5270*/  PRMT R3, R157, 0x8880, RZ ;  /* 0x000088809d037816 */ /* 0x002fca00000000ff */
[----:B------:R-:W-:-:S07]  /*5280*/  IMAD R12, R3, R156, RZ ;  /* 0x0000009c030c7224 */ /* 0x000fce00078e02ff */
.L_x_213:
[----:B------:R-:W-:Y:S05]  /*5290*/  BSYNC B1 ;  /* 0x0000000000017941 */ /* 0x000fea0003800000 */
.L_x_212:
[----:B-1----:R-:W-:Y:S01]  /*52a0*/  @!P5 IMAD R3, R112, R155, R12 ;  /* 0x0000009b7003d224 */ /* 0x002fe200078e020c */
[----:B------:R-:W-:Y:S04]  /*52b0*/  BSSY B1, `(.L_x_214) ;  /* 0x0000006000017945 */ /* 0x000fe80003800000 */
[----:B------:R1:W-:Y:S01]  /*52c0*/  @!P5 STG.E.U8 desc[UR36][R4.64+0xb0], R3 ;  /* 0x0000b0030400d986 */ /* 0x0003e2000c101124 */
[----:B------:R-:W-:Y:S05]  /*52d0*/  @P2 BRA `(.L_x_215) ;  /* 0x00000000000c2947 */ /* 0x000fea0003800000 */
[----:B--2---:R-:W1:Y:S02]  /*52e0*/  LDG.E.U8 R157, desc[UR36][R8.64+0xb1] ;  /* 0x0000b124089d7981 */ /* 0x004e64000c1e1100 */
[----:B-1----:R-:W-:-:S05]  /*52f0*/  PRMT R3, R157, 0x8880, RZ ;  /* 0x000088809d037816 */ /* 0x002fca00000000ff */
[----:B------:R-:W-:-:S07]  /*5300*/  IMAD R12, R3, R156, RZ ;  /* 0x0000009c030c7224 */ /* 0x000fce00078e02ff */
.L_x_215:
[----:B------:R-:W-:Y:S05]  /*5310*/  BSYNC B1 ;  /* 0x0000000000017941 */ /* 0x000fea0003800000 */
.L_x_214:
        /* <DEDUP_REMOVED lines=11> */
.L_x_217:
[----:B------:R-:W-:Y:S05]  /*53d0*/  BSYNC B1 ;  /* 0x0000000000017941 */ /* 0x000fea0003800000 */
.L_x_216:
[----:B-1----:R-:W-:Y:S01]  /*53e0*/  @!P4 IMAD R3, R114, R155, R12 ;  /* 0x0000009b7203c224 */ /* 0x002fe200078e020c */
[----:B------:R-:W-:Y:S04]  /*53f0*/  BSSY B1, `(.L_x_218) ;  /* 0x0000006000017945 */ /* 0x000fe80003800000 */
[----:B------:R1:W-:Y:S01]  /*5400*/  @!P4 STG.E.U8 desc[UR36][R6.64+0xb0], R3 ;  /* 0x0000b0030600c986 */ /* 0x0003e2000c101124 */
[----:B------:R-:W-:Y:S05]  /*5410*/  @P3 BRA `(.L_x_219) ;  /* 0x00000000000c3947 */ /* 0x000fea0003800000 */
[----:B--2---:R-:W1:Y:S02]  /*5420*/  LDG.E.U8 R157, desc[UR36][R10.64+0xb1] ;  /* 0x0000b1240a9d7981 */ /* 0x004e64000c1e1100 */
[----:B-1----:R-:W-:-:S05]  /*5430*/  PRMT R3, R157, 0x8880, RZ ;  /* 0x000088809d037816 */ /* 0x002fca00000000ff */
[----:B------:R-:W-:-:S07]  /*5440*/  IMAD R12, R3, R156, RZ ;  /* 0x0000009c030c7224 */ /* 0x000fce00078e02ff */
.L_x_219:
[----:B------:R-:W-:Y:S05]  /*5450*/  BSYNC B1 ;  /* 0x0000000000017941 */ /* 0x000fea0003800000 */
.L_x_218:
[----:B------:R-:W-:Y:S01]  /*5460*/  @!P3 IMAD R115, R115, R155, R12 ;  /* 0x0000009b7373b224 */ /* 0x000fe200078e020c */
[----:B------:R-:W-:Y:S04]  /*5470*/  BSSY B1, `(.L_x_220) ;  /* 0x0000006000017945 */ /* 0x000fe80003800000 */
[----:B------:R0:W-:Y:S01]  /*5480*/  @!P3 STG.E.U8 desc[UR36][R6.64+0xb1], R115 ;  /* 0x0000b1730600b986 */ /* 0x0001e2000c101124 */
[----:B------:R-:W-:Y:S05]  /*5490*/  @P5 BRA `(.L_x_221) ;  /* 0x00000000000c5947 */ /* 0x000fea0003800000 */
[----:B--2---:R-:W1:Y:S02]  /*54a0*/  LDG.E.U8 R157, desc[UR36][R8.64+0xb8] ;  /* 0x0000b824089d7981 */ /* 0x004e64000c1e1100 */
[----:B-1----:R-:W-:-:S05]  /*54b0*/  PRMT R3, R157, 0x8880, RZ ;  /* 0x000088809d037816 */ /* 0x002fca00000000ff */
[----:B------:R-:W-:-:S07]  /*54c0*/  IMAD R12, R3, R156, RZ ;  /* 0x0000009c030c7224 */ /* 0x000fce00078e02ff */
.L_x_221:
[----:B------:R-:W-:Y:S05]  /*54d0*/  BSYNC B1 ;  /* 0x0000000000017941 */ /* 0x000fea0003800000 */
.L_x_220:
[----:B-1----:R-:W-:Y:S01]  /*54e0*/  @!P5 IMAD R3, R116, R155, R12 ;  /* 0x0000009b7403d224 */ /* 0x002fe200078e020c */
[----:B------:R-:W-:Y:S04]  /*54f0*/  BSSY B1, `(.L_x_222) ;  /* 0x0000006000017945 */ /* 0x000fe80003800000 */
[----:B------:R1:W-:Y:S01]  /*5500*/  @!P5 STG.E.U8 desc[UR36][R4.64+0xb8], R3 ;  /* 0x0000b8030400d986 */ /* 0x0003e2000c101124 */
[----:B------:R-:W-:Y:S05]  /*5510*/  @P2 BRA `(.L_x_223) ;  /* 0x00000000000c2947 */ /* 0x000fea0003800000 */
[----:B--2---:R-:W1:Y:S02]  /*5520*/  LDG.E.U8 R157, desc[UR36][R8.64+0xb9] ;  /* 0x0000b924089d7981 */ /* 0x004e64000c1e1100 */
[----:B-1----:R-:W-:-:S05]  /*5530*/  PRMT R3, R157, 0x8880, RZ ;  /* 0x000088809d037816 */ /* 0x002fca00000000ff */
[----:B------:R-:W-:-:S07]  /*5540*/  IMAD R12, R3, R156, RZ ;  /* 0x0000009c030c7224 */ /* 0x000fce00078e02ff */
.L_x_223:
[----:B------:R-:W-:Y:S05]  /*5550*/  BSYNC B1 ;  /* 0x0000000000017941 */ /* 0x000fea0003800000 */
.L_x_222:
        /* <DEDUP_REMOVED lines=11> */
.L_x_225:
[----:B------:R-:W-:Y:S05]  /*5610*/  BSYNC B1 ;  /* 0x0000000000017941 */ /* 0x000fea0003800000 */
.L_x_224:
[----:B-1----:R-:W-:Y:S01]  /*5620*/  @!P4 IMAD R3, R118, R155, R12 ;  /* 0x0000009b7603c224 */ /* 0x002fe200078e020c */
[----:B------:R-:W-:Y:S04]  /*5630*/  BSSY B1, `(.L_x_226) ;  /* 0x0000006000017945 */ /* 0x000fe80003800000 */
[----:B------:R1:W-:Y:S01]  /*5640*/  @!P4 STG.E.U8 desc[UR36][R6.64+0xb8], R3 ;  /* 0x0000b8030600c986 */ /* 0x0003e2000c101124 */
[----:B------:R-:W-:Y:S05]  /*5650*/  @P3 BRA `(.L_x_227) ;  /* 0x00000000000c3947 */ /* 0x000fea0003800000 */
[----:B--2---:R-:W1:Y:S02]  /*5660*/  LDG.E.U8 R157, desc[UR36][R10.64+0xb9] ;  /* 0x0000b9240a9d7981 */ /* 0x004e64000c1e1100 */
[----:B-1----:R-:W-:-:S05]  /*5670*/  PRMT R3, R157, 0x8880, RZ ;  /* 0x000088809d037816 */ /* 0x002fca00000000ff */
[----:B------:R-:W-:-:S07]  /*5680*/  IMAD R12, R3, R156, RZ ;  /* 0x0000009c030c7224 */ /* 0x000fce00078e02ff */
.L_x_227:
[----:B------:R-:W-:Y:S05]  /*5690*/  BSYNC B1 ;  /* 0x0000000000017941 */ /* 0x000fea0003800000 */
.L_x_226:
[----:B------:R-:W-:Y:S01]  /*56a0*/  @!P3 IMAD R119, R119, R155, R12 ;  /* 0x0000009b7777b224 */ /* 0x000fe200078e020c */
[----:B------:R-:W-:Y:S04]  /*56b0*/  BSSY B1, `(.L_x_228) ;  /* 0x0000006000017945 */ /* 0x000fe80003800000 */
[----:B------:R0:W-:Y:S01]  /*56c0*/  @!P3 STG.E.U8 desc[UR36][R6.64+0xb9], R119 ;  /* 0x0000b9770600b986 */ /* 0x0001e2000c101124 */
[----:B------:R-:W-:Y:S05]  /*56d0*/  @P5 BRA `(.L_x_229) ;  /* 0x00000000000c5947 */ /* 0x000fea0003800000 */
[----:B--2---:R-:W1:Y:S02]  /*56e0*/  LDG.E.U8 R157, desc[UR36][R8.64+0xc0] ;  /* 0x0000c024089d7981 */ /* 0x004e64000c1e1100 */
[----:B-1----:R-:W-:-:S05]  /*56f0*/  PRMT R3, R157, 0x8880, RZ ;  /* 0x000088809d037816 */ /* 0x002fca00000000ff */
[----:B------:R-:W-:-:S07]  /*5700*/  IMAD R12, R3, R156, RZ ;  /* 0x0000009c030c7224 */ /* 0x000fce00078e02ff */
.L_x_229:
[----:B------:R-:W-:Y:S05]  /*5710*/  BSYNC B1 ;  /* 0x0000000000017941 */ /* 0x000fea0003800000 */
.L_x_228:
[----:B-1----:R-:W-:Y:S01]  /*5720*/  @!P5 IMAD R3, R120, R155, R12 ;  /* 0x0000009b7803d224 */ /* 0x002fe200078e020c */
[----:B------:R-:W-:Y:S04]  /*5730*/  BSSY B1, `(.L_x_230) ;  /* 0x0000006000017945 */ /* 0x000fe80003800000 */
[----:B------:R1:W-:Y:S01]  /*5740*/  @!P5 STG.E.U8 desc[UR36][R4.64+0xc0], R3 ;  /* 0x0000c0030400d986 */ /* 0x0003e2000c101124 */
[----:B------:R-:W-:Y:S05]  /*5750*/  @P2 BRA `(.L_x_231) ;  /* 0x00000000000c2947 */ /* 0x000fea0003800000 */
[----:B--2---:R-:W1:Y:S02]  /*5760*/  LDG.E.U8 R157, desc[UR36][R8.64+0xc1] ;  /* 0x0000c124089d7981 */ /* 0x004e64000c1e1100 */
[----:B-1----:R-:W-:-:S05]  /*5770*/  PRMT R3, R157, 0x8880, RZ ;  /* 0x000088809d037816 */ /* 0x002fca00000000ff */
[----:B------:R-:W-:-:S07]  /*5780*/  IMAD R12, R3, R156, RZ ;  /* 0x0000009c030c7224 */ /* 0x000fce00078e02ff */
.L_x_231:
[----:B------:R-:W-:Y:S05]  /*5790*/  BSYNC B1 ;  /* 0x0000000000017941 */ /* 0x000fea0003800000 */
.L_x_230:
        /* <DEDUP_REMOVED lines=11> */
.L_x_233:
[----:B------:R-:W-:Y:S05]  /*5850*/  BSYNC B1 ;  /* 0x0000000000017941 */ /* 0x000fea0003800000 */
.L_x_232:
[----:B-1----:R-:W-:Y:S01]  /*5860*/  @!P4 IMAD R3, R122, R155, R12 ;  /* 0x0000009b7a03c224 */ /* 0x002fe200078e020c */
[----:B------:R-:W-:Y:S04]  /*5870*/  BSSY B1, `(.L_x_234) ;  /* 0x0000006000017945 */ /* 0x000fe80003800000 */
[----:B------:R1:W-:Y:S01]  /*5880*/  @!P4 STG.E.U8 desc[UR36][R6.64+0xc0], R3 ;  /* 0x0000c0030600c986 */ /* 0x0003e2000c101124 */
[----:B------:R-:W-:Y:S05]  /*5890*/  @P3 BRA `(.L_x_235) ;  /* 0x00000000000c3947 */ /* 0x000fea0003800000 */
[----:B--2---:R-:W1:Y:S02]  /*58a0*/  LDG.E.U8 R157, desc[UR36][R10.64+0xc1] ;  /* 0x0000c1240a9d7981 */ /* 0x004e64000c1e1100 */
[----:B-1----:R-:W-:-:S05]  /*58b0*/  PRMT R3, R157, 0x8880, RZ ;  /* 0x000088809d037816 */ /* 0x002fca00000000ff */
[----:B------:R-:W-:-:S07]  /*58c0*/  IMAD R12, R3, R156, RZ ;  /* 0x0000009c030c7224 */ /* 0x000fce00078e02ff */
.L_x_235:
[----:B------:R-:W-:Y:S05]  /*58d0*/  BSYNC B1 ;  /* 0x0000000000017941 */ /* 0x000fea0003800000 */
.L_x_234:
[----:B------:R-:W-:Y:S01]  /*58e0*/  @!P3 IMAD R123, R123, R155, R12 ;  /* 0x0000009b7b7bb224 */ /* 0x000fe200078e020c */
[----:B------:R-:W-:Y:S04]  /*58f0*/  BSSY B1, `(.L_x_236) ;  /* 0x0000006000017945 */ /* 0x000fe80003800000 */
[----:B------:R0:W-:Y:S01]  /*5900*/  @!P3 STG.E.U8 desc[UR36][R6.64+0xc1], R123 ;  /* 0x0000c17b0600b986 */ /* 0x0001e2000c101124 */
[----:B------:R-:W-:Y:S05]  /*5910*/  @P5 BRA `(.L_x_237) ;  /* 0x00000000000c5947 */ /* 0x000fea0003800000 */
[----:B--2---:R-:W1:Y:S02]  /*5920*/  LDG.E.U8 R157, desc[UR36][R8.64+0xc8] ;  /* 0x0000c824089d7981 */ /* 0x004e64000c1e1100 */
[----:B-1----:R-:W-:-:S05]  /*5930*/  PRMT R3, R157, 0x8880, RZ ;  /* 0x000088809d037816 */ /* 0x002fca00000000ff */
[----:B------:R-:W-:-:S07]  /*5940*/  IMAD R12, R3, R156, RZ ;  /* 0x0000009c030c7224 */ /* 0x000fce00078e02ff */
.L_x_237:
[----:B------:R-:W-:Y:S05]  /*5950*/  BSYNC B1 ;  /* 0x0000000000017941 */ /* 0x000fea0003800000 */
.L_x_236:
[----:B-1----:R-:W-:Y:S01]  /*5960*/  @!P5 IMAD R3, R124, R155, R12 ;  /* 0x0000009b7c03d224 */ /* 0x002fe200078e020c */
[----:B------:R-:W-:Y:S04]  /*5970*/  BSSY B1, `(.L_x_238) ;  /* 0x0000006000017945 */ /* 0x000fe80003800000 */
[----:B------:R1:W-:Y:S01]  /*5980*/  @!P5 STG.E.U8 desc[UR36][R4.64+0xc8], R3 ;  /* 0x0000c8030400d986 */ /* 0x0003e2000c101124 */
[----:B------:R-:W-:Y:S05]  /*5990*/  @P2 BRA `(.L_x_239) ;  /* 0x00000000000c2947 */ /* 0x000fea0003800000 */
[----:B--2---:R-:W1:Y:S02]  /*59a0*/  LDG.E.U8 R157, desc[UR36][R8.64+0xc9] ;  /* 0x0000c924089d7981 */ /* 0x004e64000c1e1100 */
[----:B-1----:R-:W-:-:S05]  /*59b0*/  PRMT R3, R157, 0x8880, RZ ;  /* 0x000088809d037816 */ /* 0x002fca00000000ff */
[----:B------:R-:W-:-:S07]  /*59c0*/  IMAD R12, R3, R156, RZ ;  /* 0x0000009c030c7224 */ /* 0x000fce00078e02ff */
.L_x_239:
[----:B------:R-:W-:Y:S05]  /*59d0*/  BSYNC B1 ;  /* 0x0000000000017941 */ /* 0x000fea0003800000 */
.L_x_238:
        /* <DEDUP_REMOVED lines=11> */
.L_x_241:
[----:B------:R-:W-:Y:S05]  /*5a90*/  BSYNC B1 ;  /* 0x0000000000017941 */ /* 0x000fea0003800000 */
.L_x_240:
[----:B-1----:R-:W-:Y:S01]  /*5aa0*/  @!P4 IMAD R3, R126, R155, R12 ;  /* 0x0000009b7e03c224 */ /* 0x002fe200078e020c */
[----:B------:R-:W-:Y:S04]  /*5ab0*/  BSSY B1, `(.L_x_242) ;  /* 0x0000006000017945 */ /* 0x000fe80003800000 */
[----:B------:R1:W-:Y:S01]  /*5ac0*/  @!P4 STG.E.U8 desc[UR36][R6.64+0xc8], R3 ;  /* 0x0000c8030600c986 */ /* 0x0003e2000c101124 */
[----:B------:R-:W-:Y:S05]  /*5ad0*/  @P3 BRA `(.L_x_243) ;  /* 0x00000000000c3947 */ /* 0x000fea0003800000 */
[----:B--2---:R-:W1:Y:S02]  /*5ae0*/  LDG.E.U8 R157, desc[UR36][R10.64+0xc9] ;  /* 0x0000c9240a9d7981 */ /* 0x004e64000c1e1100 */
[----:B-1----:R-:W-:-:S05]  /*5af0*/  PRMT R3, R157, 0x8880, RZ ;  /* 0x000088809d037816 */ /* 0x002fca00000000ff */
[----:B------:R-:W-:-:S07]  /*5b00*/  IMAD R12, R3, R156, RZ ;  /* 0x0000009c030c7224 */ /* 0x000fce00078e02ff */
.L_x_243:
[----:B------:R-:W-:Y:S05]  /*5b10*/  BSYNC B1 ;  /* 0x0000000000017941 */ /* 0x000fea0003800000 */
.L_x_242:
[----:B------:R-:W-:Y:S01]  /*5b20*/  @!P3 IMAD R127, R127, R155, R12 ;  /* 0x0000009b7f7fb224 */ /* 0x000fe200078e020c */
[----:B------:R-:W-:Y:S04]  /*5b30*/  BSSY B1, `(.L_x_244) ;  /* 0x0000006000017945 */ /* 0x000fe80003800000 */
[----:B------:R0:W-:Y:S01]  /*5b40*/  @!P3 STG.E.U8 desc[UR36][R6.64+0xc9], R127 ;  /* 0x0000c97f0600b986 */ /* 0x0001e2000c101124 */
[----:B------:R-:W-:Y:S05]  /*5b50*/  @P5 BRA `(.L_x_245) ;  /* 0x00000000000c5947 */ /* 0x000fea0003800000 */
[----:B--2---:R-:W1:Y:S02]  /*5b60*/  LDG.E.U8 R157, desc[UR36][R8.64+0xd0] ;  /* 0x0000d024089d7981 */ /* 0x004e64000c1e1100 */
[----:B-1----:R-:W-:-:S05]  /*5b70*/  PRMT R3, R157, 0x8880, RZ ;  /* 0x000088809d037816 */ /* 0x002fca00000000ff */
[----:B------:R-:W-:-:S07]  /*5b80*/  IMAD R12, R3, R156, RZ ;  /* 0x0000009c030c7224 */ /* 0x000fce00078e02ff */
.L_x_245:
[----:B------:R-:W-:Y:S05]  /*5b90*/  BSYNC B1 ;  /* 0x0000000000017941 */ /* 0x000fea0003800000 */
.L_x_244:
[----:B-1----:R-:W-:Y:S01]  /*5ba0*/  @!P5 IMAD R3, R128, R155, R12 ;  /* 0x0000009b8003d224 */ /* 0x002fe200078e020c */
[----:B------:R-:W-:Y:S04]  /*5bb0*/  BSSY B1, `(.L_x_246) ;  /* 0x0000006000017945 */ /* 0x000fe80003800000 */
[----:B------:R1:W-:Y:S01]  /*5bc0*/  @!P5 STG.E.U8 desc[UR36][R4.64+0xd0], R3 ;  /* 0x0000d0030400d986 */ /* 0x0003e2000c101124 */
[----:B------:R-:W-:Y:S05]  /*5bd0*/  @P2 BRA `(.L_x_247) ;  /* 0x00000000000c2947 */ /* 0x000fea0003800000 */
[----:B--2---:R-:W1:Y:S02]  /*5be0*/  LDG.E.U8 R157, desc[UR36][R8.64+0xd1] ;  /* 0x0000d124089d7981 */ /* 0x004e64000c1e1100 */
[----:B-1----:R-:W-:-:S05]  /*5bf0*/  PRMT R3, R157, 0x8880, RZ ;  /* 0x000088809d037816 */ /* 0x002fca00000000ff */
[----:B------:R-:W-:-:S07]  /*5c00*/  IMAD R12, R3, R156, RZ ;  /* 0x0000009c030c7224 */ /* 0x000fce00078e02ff */
.L_x_247:
[----:B------:R-:W-:Y:S05]  /*5c10*/  BSYNC B1 ;  /* 0x0000000000017941 */ /* 0x000fea0003800000 */
.L_x_246:
        /* <DEDUP_REMOVED lines=11> */
.L_x_249:
[----:B------:R-:W-:Y:S05]  /*5cd0*/  BSYNC B1 ;  /* 0x0000000000017941 */ /* 0x000fea0003800000 */
.L_x_248:
[----:B-1----:R-:W-:Y:S01]  /*5ce0*/  @!P4 IMAD R3, R130, R155, R12 ;  /* 0x0000009b8203c224 */ /* 0x002fe200078e020c */
[----:B------:R-:W-:Y:S04]  /*5cf0*/  BSSY B1, `(.L_x_250) ;  /* 0x0000006000017945 */ /* 0x000fe80003800000 */
[----:B------:R1:W-:Y:S01]  /*5d00*/  @!P4 STG.E.U8 desc[UR36][R6.64+0xd0], R3 ;  /* 0x0000d0030600c986 */ /* 0x0003e2000c101124 */
[----:B------:R-:W-:Y:S05]  /*5d10*/  @P3 BRA `(.L_x_251) ;  /* 0x00000000000c3947 */ /* 0x000fea0003800000 */
[----:B--2---:R-:W1:Y:S02]  /*5d20*/  LDG.E.U8 R157, desc[UR36][R10.64+0xd1] ;  /* 0x0000d1240a9d7981 */ /* 0x004e64000c1e1100 */
[----:B-1----:R-:W-:-:S05]  /*5d30*/  PRMT R3, R157, 0x8880, RZ ;  /* 0x000088809d037816 */ /* 0x002fca00000000ff */
[----:B------:R-:W-:-:S07]  /*5d40*/  IMAD R12, R3, R156, RZ ;  /* 0x0000009c030c7224 */ /* 0x000fce00078e02ff */
.L_x_251:
[----:B------:R-:W-:Y:S05]  /*5d50*/  BSYNC B1 ;  /* 0x0000000000017941 */ /* 0x000fea0003800000 */
.L_x_250:
[----:B------:R-:W-:Y:S01]  /*5d60*/  @!P3 IMAD R131, R131, R155, R12 ;  /* 0x0000009b8383b224 */ /* 0x000fe200078e020c */
[----:B------:R-:W-:Y:S04]  /*5d70*/  BSSY B1, `(.L_x_252) ;  /* 0x0000006000017945 */ /* 0x000fe80003800000 */
[----:B------:R0:W-:Y:S01]  /*5d80*/  @!P3 STG.E.U8 desc[UR36][R6.64+0xd1], R131 ;  /* 0x0000d1830600b986 */ /* 0x0001e2000c101124 */
[----:B------:R-:W-:Y:S05]  /*5d90*/  @P5 BRA `(.L_x_253) ;  /* 0x00000000000c5947 */ /* 0x000fea0003800000 */
[----:B--2---:R-:W1:Y:S02]  /*5da0*/  LDG.E.U8 R157, desc[UR36][R8.64+0xd8] ;  /* 0x0000d824089d7981 */ /* 0x004e64000c1e1100 */
[----:B-1----:R-:W-:-:S05]  /*5db0*/  PRMT R3, R157, 0x8880, RZ ;  /* 0x000088809d037816 */ /* 0x002fca00000000ff */
[----:B------:R-:W-:-:S07]  /*5dc0*/  IMAD R12, R3, R156, RZ ;  /* 0x0000009c030c7224 */ /* 0x000fce00078e02ff */
.L_x_253:
[----:B------:R-:W-:Y:S05]  /*5dd0*/  BSYNC B1 ;  /* 0x0000000000017941 */ /* 0x000fea0003800000 */
.L_x_252:
[----:B-1----:R-:W-:Y:S01]  /*5de0*/  @!P5 IMAD R3, R132, R155, R12 ;  /* 0x0000009b8403d224 */ /* 0x002fe200078e020c */
[----:B------:R-:W-:Y:S04]  /*5df0*/  BSSY B1, `(.L_x_254) ;  /* 0x0000006000017945 */ /* 0x000fe80003800000 */
[----:B------:R1:W-:Y:S01]  /*5e00*/  @!P5 STG.E.U8 desc[UR36][R4.64+0xd8], R3 ;  /* 0x0000d8030400d986 */ /* 0x0003e2000c101124 */
[----:B------:R-:W-:Y:S05]  /*5e10*/  @P2 BRA `(.L_x_255) ;  /* 0x00000000000c2947 */ /* 0x000fea0003800000 */
[----:B--2---:R-:W1:Y:S02]  /*5e20*/  LDG.E.U8 R157, desc[UR36][R8.64+0xd9] ;  /* 0x0000d924089d7981 */ /* 0x004e64000c1e1100 */
[----:B-1----:R-:W-:-:S05]  /*5e30*/  PRMT R3, R157, 0x8880, RZ ;  /* 0x000088809d037816 */ /* 0x002fca00000000ff */
[----:B------:R-:W-:-:S07]  /*5e40*/  IMAD R12, R3, R156, RZ ;  /* 0x0000009c030c7224 */ /* 0x000fce00078e02ff */
.L_x_255:
[----:B------:R-:W-:Y:S05]  /*5e50*/  BSYNC B1 ;  /* 0x0000000000017941 */ /* 0x000fea0003800000 */
.L_x_254:
        /* <DEDUP_REMOVED lines=11> */
.L_x_257:
[----:B------:R-:W-:Y:S05]  /*5f10*/  BSYNC B1 ;  /* 0x0000000000017941 */ /* 0x000fea0003800000 */
.L_x_256:
[----:B-1----:R-:W-:Y:S01]  /*5f20*/  @!P4 IMAD R3, R134, R155, R12 ;  /* 0x0000009b8603c224 */ /* 0x002fe200078e020c */
[----:B------:R-:W-:Y:S04]  /*5f30*/  BSSY B1, `(.L_x_258) ;  /* 0x0000006000017945 */ /* 0x000fe80003800000 */
[----:B------:R1:W-:Y:S01]  /*5f40*/  @!P4 STG.E.U8 desc[UR36][R6.64+0xd8], R3 ;  /* 0x0000d8030600c986 */ /* 0x0003e2000c101124 */
[----:B------:R-:W-:Y:S05]  /*5f50*/  @P3 BRA `(.L_x_259) ;  /* 0x00000000000c3947 */ /* 0x000fea0003800000 */
[----:B--2---:R-:W1:Y:S02]  /*5f60*/  LDG.E.U8 R157, desc[UR36][R10.64+0xd9] ;  /* 0x0000d9240a9d7981 */ /* 0x004e64000c1e1100 */
[----:B-1----:R-:W-:-:S05]  /*5f70*/  PRMT R3, R157, 0x8880, RZ ;  /* 0x000088809d037816 */ /* 0x002fca00000000ff */
[----:B------:R-:W-:-:S07]  /*5f80*/  IMAD R12, R3, R156, RZ ;  /* 0x0000009c030c7224 */ /* 0x000fce00078e02ff */
.L_x_259:
[----:B------:R-:W-:Y:S05]  /*5f90*/  BSYNC B1 ;  /* 0x0000000000017941 */ /* 0x000fea0003800000 */
.L_x_258:
[----:B------:R-:W-:Y:S01]  /*5fa0*/  @!P3 IMAD R135, R135, R155, R12 ;  /* 0x0000009b8787b224 */ /* 0x000fe200078e020c */
[----:B------:R-:W-:Y:S04]  /*5fb0*/  BSSY B1, `(.L_x_260) ;  /* 0x0000006000017945 */ /* 0x000fe80003800000 */
[----:B------:R0:W-:Y:S01]  /*5fc0*/  @!P3 STG.E.U8 desc[UR36][R6.64+0xd9], R135 ;  /* 0x0000d9870600b986 */ /* 0x0001e2000c101124 */
[----:B------:R-:W-:Y:S05]  /*5fd0*/  @P5 BRA `(.L_x_261) ;  /* 0x00000000000c5947 */ /* 0x000fea0003800000 */
[----:B--2---:R-:W1:Y:S02]  /*5fe0*/  LDG.E.U8 R157, desc[UR36][R8.64+0xe0] ;  /* 0x0000e024089d7981 */ /* 0x004e64000c1e1100 */
[----:B-1----:R-:W-:-:S05]  /*5ff0*/  PRMT R3, R157, 0x8880, RZ ;  /* 0x000088809d037816 */ /* 0x002fca00000000ff */
[----:B------:R-:W-:-:S07]  /*6000*/  IMAD R12, R3, R156, RZ ;  /* 0x0000009c030c7224 */ /* 0x000fce00078e02ff */
.L_x_261:
[----:B------:R-:W-:Y:S05]  /*6010*/  BSYNC B1 ;  /* 0x0000000000017941 */ /* 0x000fea0003800000 */
.L_x_260:
[----:B-1----:R-:W-:Y:S01]  /*6020*/  @!P5 IMAD R3, R136, R155, R12 ;  /* 0x0000009b8803d224 */ /* 0x002fe200078e020c */
[----:B------:R-:W-:Y:S04]  /*6030*/  BSSY B1, `(.L_x_262) ;  /* 0x0000006000017945 */ /* 0x000fe80003800000 */
[----:B------:R1:W-:Y:S01]  /*6040*/  @!P5 STG.E.U8 desc[UR36][R4.64+0xe0], R3 ;  /* 0x0000e0030400d986 */ /* 0x0003e2000c101124 */
[----:B------:R-:W-:Y:S05]  /*6050*/  @P2 BRA `(.L_x_263) ;  /* 0x00000000000c2947 */ /* 0x000fea0003800000 */
[----:B--2---:R-:W1:Y:S02]  /*6060*/  LDG.E.U8 R157, desc[UR36][R8.64+0xe1] ;  /* 0x0000e124089d7981 */ /* 0x004e64000c1e1100 */
[----:B-1----:R-:W-:-:S05]  /*6070*/  PRMT R3, R157, 0x8880, RZ ;  /* 0x000088809d037816 */ /* 0x002fca00000000ff */
[----:B------:R-:W-:-:S07]  /*6080*/  IMAD R12, R3, R156, RZ ;  /* 0x0000009c030c7224 */ /* 0x000fce00078e02ff */
.L_x_263:
[----:B------:R-:W-:Y:S05]  /*6090*/  BSYNC B1 ;  /* 0x0000000000017941 */ /* 0x000fea0003800000 */
.L_x_262:
        /* <DEDUP_REMOVED lines=11> */
.L_x_265:
[----:B------:R-:W-:Y:S05]  /*6150*/  BSYNC B1 ;  /* 0x0000000000017941 */ /* 0x000fea0003800000 */
.L_x_264:
[----:B-1----:R-:W-:Y:S01]  /*6160*/  @!P4 IMAD R3, R138, R155, R12 ;  /* 0x0000009b8a03c224 */ /* 0x002fe200078e020c */
[----:B------:R-:W-:Y:S04]  /*6170*/  BSSY B1, `(.L_x_266) ;  /* 0x0000006000017945 */ /* 0x000fe80003800000 */
[----:B------:R1:W-:Y:S01]  /*6180*/  @!P4 STG.E.U8 desc[UR36][R6.64+0xe0], R3 ;  /* 0x0000e0030600c986 */ /* 0x0003e2000c101124 */
[----:B------:R-:W-:Y:S05]  /*6190*/  @P3 BRA `(.L_x_267) ;  /* 0x00000000000c3947 */ /* 0x000fea0003800000 */
[----:B--2---:R-:W1:Y:S02]  /*61a0*/  LDG.E.U8 R157, desc[UR36][R10.64+0xe1] ;  /* 0x0000e1240a9d7981 */ /* 0x004e64000c1e1100 */
[----:B-1----:R-:W-:-:S05]  /*61b0*/  PRMT R3, R157, 0x8880, RZ ;  /* 0x000088809d037816 */ /* 0x002fca00000000ff */
[----:B------:R-:W-:-:S07]  /*61c0*/  IMAD R12, R3, R156, RZ ;  /* 0x0000009c030c7224 */ /* 0x000fce00078e02ff */
.L_x_267:
[----:B------:R-:W-:Y:S05]  /*61d0*/  BSYNC B1 ;  /* 0x0000000000017941 */ /* 0x000fea0003800000 */
.L_x_266:
[----:B------:R-:W-:Y:S01]  /*61e0*/  @!P3 IMAD R139, R139, R155, R12 ;  /* 0x0000009b8b8bb224 */ /* 0x000fe200078e020c */
[----:B------:R-:W-:Y:S04]  /*61f0*/  BSSY B1, `(.L_x_268) ;  /* 0x0000006000017945 */ /* 0x000fe80003800000 */
[----:B------:R0:W-:Y:S01]  /*6200*/  @!P3 STG.E.U8 desc[UR36][R6.64+0xe1], R139 ;  /* 0x0000e18b0600b986 */ /* 0x0001e2000c101124 */
[----:B------:R-:W-:Y:S05]  /*6210*/  @P5 BRA `(.L_x_269) ;  /* 0x00000000000c5947 */ /* 0x000fea0003800000 */
[----:B--2---:R-:W1:Y:S02]  /*6220*/  LDG.E.U8 R157, desc[UR36][R8.64+0xe8] ;  /* 0x0000e824089d7981 */ /* 0x004e64000c1e1100 */
[----:B-1----:R-:W-:-:S05]  /*6230*/  PRMT R3, R157, 0x8880, RZ ;  /* 0x000088809d037816 */ /* 0x002fca00000000ff */
[----:B------:R-:W-:-:S07]  /*6240*/  IMAD R12, R3, R156, RZ ;  /* 0x0000009c030c7224 */ /* 0x000fce00078e02ff */
.L_x_269:
[----:B------:R-:W-:Y:S05]  /*6250*/  BSYNC B1 ;  /* 0x0000000000017941 */ /* 0x000fea0003800000 */
.L_x_268:
[----:B-1----:R-:W-:Y:S01]  /*6260*/  @!P5 IMAD R3, R140, R155, R12 ;  /* 0x0000009b8c03d224 */ /* 0x002fe200078e020c */
[----:B------:R-:W-:Y:S04]  /*6270*/  BSSY B1, `(.L_x_270) ;  /* 0x0000006000017945 */ /* 0x000fe80003800000 */
[----:B------:R1:W-:Y:S01]  /*6280*/  @!P5 STG.E.U8 desc[UR36][R4.64+0xe8], R3 ;  /* 0x0000e8030400d986 */ /* 0x0003e2000c101124 */
[----:B------:R-:W-:Y:S05]  /*6290*/  @P2 BRA `(.L_x_271) ;  /* 0x00000000000c2947 */ /* 0x000fea0003800000 */
[----:B--2---:R-:W1:Y:S02]  /*62a0*/  LDG.E.U8 R157, desc[UR36][R8.64+0xe9] ;  /* 0x0000e924089d7981 */ /* 0x004e64000c1e1100 */
[----:B-1----:R-:W-:-:S05]  /*62b0*/  PRMT R3, R157, 0x8880, RZ ;  /* 0x000088809d037816 */ /* 0x002fca00000000ff */
[----:B------:R-:W-:-:S07]  /*62c0*/  IMAD R12, R3, R156, RZ ;  /* 0x0000009c030c7224 */ /* 0x000fce00078e02ff */
.L_x_271:
[----:B------:R-:W-:Y:S05]  /*62d0*/  BSYNC B1 ;  /* 0x0000000000017941 */ /* 0x000fea0003800000 */
.L_x_270:
        /* <DEDUP_REMOVED lines=11> */
.L_x_273:
[----:B------:R-:W-:Y:S05]  /*6390*/  BSYNC B1 ;  /* 0x0000000000017941 */ /* 0x000fea0003800000 */
.L_x_272:
[----:B-1----:R-:W-:Y:S01]  /*63a0*/  @!P4 IMAD R3, R142, R155, R12 ;  /* 0x0000009b8e03c224 */ /* 0x002fe200078e020c */
[----:B------:R-:W-:Y:S04]  /*63b0*/  BSSY B1, `(.L_x_274) ;  /* 0x0000006000017945 */ /* 0x000fe80003800000 */
[----:B------:R1:W-:Y:S01]  /*63c0*/  @!P4 STG.E.U8 desc[UR36][R6.64+0xe8], R3 ;  /* 0x0000e8030600c986 */ /* 0x0003e2000c101124 */
[----:B------:R-:W-:Y:S05]  /*63d0*/  @P3 BRA `(.L_x_275) ;  /* 0x00000000000c3947 */ /* 0x000fea0003800000 */
[----:B--2---:R-:W1:Y:S02]  /*63e0*/  LDG.E.U8 R157, desc[UR36][R10.64+0xe9] ;  /* 0x0000e9240a9d7981 */ /* 0x004e64000c1e1100 */
[----:B-1----:R-:W-:-:S05]  /*63f0*/  PRMT R3, R157, 0x8880, RZ ;  /* 0x000088809d037816 */ /* 0x002fca00000000ff */
[----:B------:R-:W-:-:S07]  /*6400*/  IMAD R12, R3, R156, RZ ;  /* 0x0000009c030c7224 */ /* 0x000fce00078e02ff */
.L_x_275:
[----:B------:R-:W-:Y:S05]  /*6410*/  BSYNC B1 ;  /* 0x0000000000017941 */ /* 0x000fea0003800000 */
.L_x_274:
[----:B------:R-:W-:Y:S01]  /*6420*/  @!P3 IMAD R143, R143, R155, R12 ;  /* 0x0000009b8f8fb224 */ /* 0x000fe200078e020c */
[----:B------:R-:W-:Y:S04]  /*6430*/  BSSY B1, `(.L_x_276) ;  /* 0x0000006000017945 */ /* 0x000fe80003800000 */
[----:B------:R0:W-:Y:S01]  /*6440*/  @!P3 STG.E.U8 desc[UR36][R6.64+0xe9], R143 ;  /* 0x0000e98f0600b986 */ /* 0x0001e2000c101124 */
[----:B------:R-:W-:Y:S05]  /*6450*/  @P5 BRA `(.L_x_277) ;  /* 0x00000000000c5947 */ /* 0x000fea0003800000 */
[----:B--2---:R-:W1:Y:S02]  /*6460*/  LDG.E.U8 R157, desc[UR36][R8.64+0xf0] ;  /* 0x0000f024089d7981 */ /* 0x004e64000c1e1100 */
[----:B-1----:R-:W-:-:S05]  /*6470*/  PRMT R3, R157, 0x8880, RZ ;  /* 0x000088809d037816 */ /* 0x002fca00000000ff */
[----:B------:R-:W-:-:S07]  /*6480*/  IMAD R12, R3, R156, RZ ;  /* 0x0000009c030c7224 */ /* 0x000fce00078e02ff */
.L_x_277:
[----:B------:R-:W-:Y:S05]  /*6490*/  BSYNC B1 ;  /* 0x0000000000017941 */ /* 0x000fea0003800000 */
.L_x_276:
[----:B-1----:R-:W-:Y:S01]  /*64a0*/  @!P5 IMAD R3, R144, R155, R12 ;  /* 0x0000009b9003d224 */ /* 0x002fe200078e020c */
[----:B------:R-:W-:Y:S04]  /*64b0*/  BSSY B1, `(.L_x_278) ;  /* 0x0000006000017945 */ /* 0x000fe80003800000 */
[----:B------:R1:W-:Y:S01]  /*64c0*/  @!P5 STG.E.U8 desc[UR36][R4.64+0xf0], R3 ;  /* 0x0000f0030400d986 */ /* 0x0003e2000c101124 */
[----:B------:R-:W-:Y:S05]  /*64d0*/  @P2 BRA `(.L_x_279) ;  /* 0x00000000000c2947 */ /* 0x000fea0003800000 */
[----:B--2---:R-:W1:Y:S02]  /*64e0*/  LDG.E.U8 R157, desc[UR36][R8.64+0xf1] ;  /* 0x0000f124089d7981 */ /* 0x004e64000c1e1100 */
[----:B-1----:R-:W-:-:S05]  /*64f0*/  PRMT R3, R157, 0x8880, RZ ;  /* 0x000088809d037816 */ /* 0x002fca00000000ff */
[----:B------:R-:W-:-:S07]  /*6500*/  IMAD R12, R3, R156, RZ ;  /* 0x0000009c030c7224 */ /* 0x000fce00078e02ff */
.L_x_279:
[----:B------:R-:W-:Y:S05]  /*6510*/  BSYNC B1 ;  /* 0x0000000000017941 */ /* 0x000fea0003800000 */
.L_x_278:
[C---:B------:R-:W-:Y:S01]  /*6520*/  ISETP.LT.OR P4, PT, R0.reuse, 0xf1, !P0 ;  /* 0x000000f10000780c */ /* 0x040fe20004781670 */
[----:B------:R-:W-:Y:S01]  /*6530*/  @!P2 IMAD R145, R145, R155, R12 ;  /* 0x0000009b9191a224 */ /* 0x000fe200078e020c */
[----:B------:R-:W-:Y:S01]  /*6540*/  BSSY B1, `(.L_x_280) ;  /* 0x000000a000017945 */ /* 0x000fe20003800000 */
[C---:B------:R-:W-:Y:S02]  /*6550*/  ISETP.LT.OR P3, PT, R0.reuse, 0xf2, !P0 ;  /* 0x000000f20000780c */ /* 0x040fe40004761670 */
        /* <DEDUP_REMOVED lines=8> */
.L_x_281:
[----:B------:R-:W-:Y:S05]  /*65e0*/  BSYNC B1 ;  /* 0x0000000000017941 */ /* 0x000fea0003800000 */
.L_x_280:
[----:B-1----:R-:W-:Y:S01]  /*65f0*/  @!P4 IMAD R3, R146, R155, R12 ;  /* 0x0000009b9203c224 */ /* 0x002fe200078e020c */
[----:B------:R-:W-:Y:S04]  /*6600*/  BSSY B1, `(.L_x_282) ;  /* 0x0000006000017945 */ /* 0x000fe80003800000 */
[----:B------:R1:W-:Y:S01]  /*6610*/  @!P4 STG.E.U8 desc[UR36][R6.64+0xf0], R3 ;  /* 0x0000f0030600c986 */ /* 0x0003e2000c101124 */
[----:B------:R-:W-:Y:S05]  /*6620*/  @P3 BRA `(.L_x_283) ;  /* 0x00000000000c3947 */ /* 0x000fea0003800000 */
[----:B--2---:R-:W1:Y:S02]  /*6630*/  LDG.E.U8 R157, desc[UR36][R10.64+0xf1] ;  /* 0x0000f1240a9d7981 */ /* 0x004e64000c1e1100 */
[----:B-1----:R-:W-:-:S05]  /*6640*/  PRMT R3, R157, 0x8880, RZ ;  /* 0x000088809d037816 */ /* 0x002fca00000000ff */
[----:B------:R-:W-:-:S07]  /*6650*/  IMAD R12, R3, R156, RZ ;  /* 0x0000009c030c7224 */ /* 0x000fce00078e02ff */
.L_x_283:
[----:B------:R-:W-:Y:S05]  /*6660*/  BSYNC B1 ;  /* 0x0000000000017941 */ /* 0x000fea0003800000 */
.L_x_282:
[----:B------:R-:W-:Y:S01]  /*6670*/  @!P3 IMAD R147, R147, R155, R12 ;  /* 0x0000009b9393b224 */ /* 0x000fe200078e020c */
[----:B------:R-:W-:Y:S04]  /*6680*/  BSSY B1, `(.L_x_284) ;  /* 0x0000006000017945 */ /* 0x000fe80003800000 */
[----:B------:R0:W-:Y:S01]  /*6690*/  @!P3 STG.E.U8 desc[UR36][R6.64+0xf1], R147 ;  /* 0x0000f1930600b986 */ /* 0x0001e2000c101124 */
[----:B------:R-:W-:Y:S05]  /*66a0*/  @P2 BRA `(.L_x_285) ;  /* 0x00000000000c2947 */ /* 0x000fea0003800000 */
[----:B--2---:R-:W1:Y:S02]  /*66b0*/  LDG.E.U8 R157, desc[UR36][R8.64+0xf8] ;  /* 0x0000f824089d7981 */ /* 0x004e64000c1e1100 */
[----:B-1----:R-:W-:-:S05]  /*66c0*/  PRMT R3, R157, 0x8880, RZ ;  /* 0x000088809d037816 */ /* 0x002fca00000000ff */
[----:B------:R-:W-:-:S07]  /*66d0*/  IMAD R12, R3, R156, RZ ;  /* 0x0000009c030c7224 */ /* 0x000fce00078e02ff */
.L_x_285:
[----:B------:R-:W-:Y:S05]  /*66e0*/  BSYNC B1 ;  /* 0x0000000000017941 */ /* 0x000fea0003800000 */
.L_x_284:
[----:B-1----:R-:W-:Y:S01]  /*66f0*/  @!P2 IMAD R3, R148, R155, R12 ;  /* 0x0000009b9403a224 */ /* 0x002fe200078e020c */
[----:B------:R-:W-:Y:S04]  /*6700*/  BSSY B1, `(.L_x_286) ;  /* 0x0000006000017945 */ /* 0x000fe80003800000 */
[----:B------:R1:W-:Y:S01]  /*6710*/  @!P2 STG.E.U8 desc[UR36][R4.64+0xf8], R3 ;  /* 0x0000f8030400a986 */ /* 0x0003e2000c101124 */
[----:B------:R-:W-:Y:S05]  /*6720*/  @P1 BRA `(.L_x_287) ;  /* 0x00000000000c1947 */ /* 0x000fea0003800000 */
[----:B--2---:R-:W1:Y:S02]  /*6730*/  LDG.E.U8 R157, desc[UR36][R8.64+0xf9] ;  /* 0x0000f924089d7981 */ /* 0x004e64000c1e1100 */
[----:B-1----:R-:W-:-:S05]  /*6740*/  PRMT R3, R157, 0x8880, RZ ;  /* 0x000088809d037816 */ /* 0x002fca00000000ff */
[----:B------:R-:W-:-:S07]  /*6750*/  IMAD R12, R3, R156, RZ ;  /* 0x0000009c030c7224 */ /* 0x000fce00078e02ff */
.L_x_287:
[----:B------:R-:W-:Y:S05]  /*6760*/  BSYNC B1 ;  /* 0x0000000000017941 */ /* 0x000fea0003800000 */
.L_x_286:
[----:B------:R-:W-:Y:S01]  /*6770*/  @!P1 IMAD R149, R149, R155, R12 ;  /* 0x0000009b95959224 */ /* 0x000fe200078e020c */
[----:B------:R-:W-:Y:S04]  /*6780*/  BSSY B1, `(.L_x_288) ;  /* 0x0000006000017945 */ /* 0x000fe80003800000 */
[----:B------:R0:W-:Y:S01]  /*6790*/  @!P1 STG.E.U8 desc[UR36][R4.64+0xf9], R149 ;  /* 0x0000f99504009986 */ /* 0x0001e2000c101124 */
[----:B------:R-:W-:Y:S05]  /*67a0*/  @P5 BRA `(.L_x_289) ;  /* 0x00000000000c5947 */ /* 0x000fea0003800000 */
[----:B--2---:R-:W1:Y:S02]  /*67b0*/  LDG.E.U8 R157, desc[UR36][R10.64+0xf8] ;  /* 0x0000f8240a9d7981 */ /* 0x004e64000c1e1100 */
[----:B-1----:R-:W-:-:S05]  /*67c0*/  PRMT R3, R157, 0x8880, RZ ;  /* 0x000088809d037816 */ /* 0x002fca00000000ff */
[----:B------:R-:W-:-:S07]  /*67d0*/  IMAD R12, R3, R156, RZ ;  /* 0x0000009c030c7224 */ /* 0x000fce00078e02ff */
.L_x_289:
[----:B------:R-:W-:Y:S05]  /*67e0*/  BSYNC B1 ;  /* 0x0000000000017941 */ /* 0x000fea0003800000 */
.L_x_288:
[----:B-1----:R-:W-:Y:S01]  /*67f0*/  @!P5 IMAD R3, R150, R155, R12 ;  /* 0x0000009b9603d224 */ /* 0x002fe200078e020c */
[----:B------:R-:W-:Y:S01]  /*6800*/  ISETP.LT.OR P0, PT, R0, 0xfa, !P0 ;  /* 0x000000fa0000780c */ /* 0x000fe20004701670 */
[----:B------:R-:W-:Y:S03]  /*6810*/  BSSY B1, `(.L_x_290) ;  /* 0x0000006000017945 */ /* 0x000fe60003800000 */
[----:B------:R1:W-:Y:S09]  /*6820*/  @!P5 STG.E.U8 desc[UR36][R6.64+0xf8], R3 ;  /* 0x0000f8030600d986 */ /* 0x0003f2000c101124 */
[----:B------:R-:W-:Y:S05]  /*6830*/  @P0 BRA `(.L_x_291) ;  /* 0x00000000000c0947 */ /* 0x000fea0003800000 */
[----:B--2---:R-:W1:Y:S02]  /*6840*/  LDG.E.U8 R157, desc[UR36][R10.64+0xf9] ;  /* 0x0000f9240a9d7981 */ /* 0x004e64000c1e1100 */
[----:B-1----:R-:W-:-:S05]  /*6850*/  PRMT R3, R157, 0x8880, RZ ;  /* 0x000088809d037816 */ /* 0x002fca00000000ff */
[----:B------:R-:W-:-:S07]  /*6860*/  IMAD R12, R3, R156, RZ ;  /* 0x0000009c030c7224 */ /* 0x000fce00078e02ff */
.L_x_291:
[----:B------:R-:W-:Y:S05]  /*6870*/  BSYNC B1 ;  /* 0x0000000000017941 */ /* 0x000fea0003800000 */
.L_x_290:
[----:B------:R-:W-:Y:S01]  /*6880*/  IMAD R151, R151, R155, R12 ;  /* 0x0000009b97977224 */ /* 0x000fe200078e020c */
[----:B------:R-:W-:Y:S06]  /*6890*/  @P0 BRA `(.L_x_292) ;  /* 0x0000001800100947 */ /* 0x000fec0003800000 */
[----:B------:R0:W-:Y:S01]  /*68a0*/  STG.E.U8 desc[UR36][R6.64+0xf9], R151 ;  /* 0x0000f99706007986 */ /* 0x0001e2000c101124 */
[----:B------:R-:W-:Y:S05]  /*68b0*/  BRA `(.L_x_292) ;  /* 0x0000001800087947 */ /* 0x000fea0003800000 */
.L_x_35:
[C---:B------:R-:W-:Y:S02]  /*68c0*/  ISETP.GE.AND P1, PT, R162.reuse, 0x1, PT ;  /* 0x00000001a200780c */ /* 0x040fe40003f26270 */
[----:B------:R-:W-:Y:S02]  /*68d0*/  ISETP.GE.AND P0, PT, R162, 0x9, PT ;  /* 0x00000009a200780c */ /* 0x000fe40003f06270 */
[C---:B------:R-:W-:Y:S02]  /*68e0*/  ISETP.LT.OR P4, PT, R0.reuse, 0x1, !P1 ;  /* 0x000000010000780c */ /* 0x040fe40004f81670 */
[C---:B------:R-:W-:Y:S02]  /*68f0*/  ISETP.LT.OR P3, PT, R0.reuse, 0x2, !P1 ;  /* 0x000000020000780c */ /* 0x040fe40004f61670 */
[C---:B------:R-:W-:Y:S02]  /*6900*/  ISETP.LT.OR P2, PT, R0.reuse, 0x1, !P0 ;  /* 0x000000010000780c */ /* 0x040fe40004741670 */
[----:B------:R-:W-:-:S07]  /*6910*/  ISETP.LT.OR P5, PT, R0, 0x2, !P0 ;  /* 0x000000020000780c */ /* 0x000fce00047a1670 */
[-C--:B------:R-:W-:Y:S02]  /*6920*/  @!P4 IMAD R3, R24, R155.reuse, RZ ;  /* 0x0000009b1803c224 */ /* 0x080fe400078e02ff */
[-C--:B------:R-:W-:Y:S02]  /*6930*/  @!P3 IMAD R25, R25, R155.reuse, RZ ;  /* 0x0000009b1919b224 */ /* 0x080fe400078e02ff */
[-C--:B------:R-:W-:Y:S01]  /*6940*/  @!P2 IMAD R9, R26, R155.reuse, RZ ;  /* 0x0000009b1a09a224 */ /* 0x080fe200078e02ff */
[----:B------:R0:W-:Y:S01]  /*6950*/  @!P4 STG.E.U8 desc[UR36][R4.64], R3 ;  /* 0x000000030400c986 */ /* 0x0001e2000c101124 */
[C---:B------:R-:W-:Y:S01]  /*6960*/  ISETP.LT.OR P4, PT, R0.reuse, 0x9, !P1 ;  /* 0x000000090000780c */ /* 0x040fe20004f81670 */
[----:B------:R-:W-:Y:S02]  /*6970*/  @!P5 IMAD R27, R27, R155, RZ ;  /* 0x0000009b1b1bd224 */ /* 0x000fe400078e02ff */
[----:B------:R-:W-:Y:S01]  /*6980*/  @!P3 STG.E.U8 desc[UR36][R4.64+0x1], R25 ;  /* 0x000001190400b986 */ /* 0x000fe2000c101124 */
[----:B------:R-:W-:-:S03]  /*6990*/  ISETP.LT.OR P3, PT, R0, 0xa, !P1 ;  /* 0x0000000a0000780c */ /* 0x000fc60004f61670 */
[----:B------:R1:W-:Y:S01]  /*69a0*/  @!P2 STG.E.U8 desc[UR36][R6.64], R9 ;  /* 0x000000090600a986 */ /* 0x0003e2000c101124 */
[----:B------:R-:W-:-:S03]  /*69b0*/  ISETP.LT.OR P2, PT, R0, 0x9, !P0 ;  /* 0x000000090000780c */ /* 0x000fc60004741670 */
[----:B------:R-:W-:Y:S01]  /*69c0*/  @!P5 STG.E.U8 desc[UR36][R6.64+0x1], R27 ;  /* 0x0000011b0600d986 */ /* 0x000fe2000c101124 */
[----:B------:R-:W-:Y:S01]  /*69d0*/  ISETP.LT.OR P5, PT, R0, 0xa, !P0 ;  /* 0x0000000a0000780c */ /* 0x000fe200047a1670 */
[----:B------:R-:W-:-:S04]  /*69e0*/  @!P4 IMAD R11, R28, R155, RZ ;  /* 0x0000009b1c0bc224 */ /* 0x000fc800078e02ff */
[-C--:B------:R-:W-:Y:S01]  /*69f0*/  @!P3 IMAD R29, R29, R155.reuse, RZ ;  /* 0x0000009b1d1db224 */ /* 0x080fe200078e02ff */
[----:B------:R-:W-:Y:S01]  /*6a00*/  @!P4 STG.E.U8 desc[UR36][R4.64+0x8], R11 ;  /* 0x0000080b0400c986 */ /* 0x000fe2000c101124 */
[----:B------:R-:W-:Y:S02]  /*6a10*/  ISETP.LT.OR P4, PT, R0, 0x11, !P1 ;  /* 0x000000110000780c */ /* 0x000fe40004f81670 */
[-C--:B0-----:R-:W-:Y:S01]  /*6a20*/  @!P2 IMAD R3, R30, R155.reuse, RZ ;  /* 0x0000009b1e03a224 */ /* 0x081fe200078e02ff */
[----:B------:R-:W-:Y:S01]  /*6a30*/  @!P3 STG.E.U8 desc[UR36][R4.64+0x9], R29 ;  /* 0x0000091d0400b986 */ /* 0x000fe2000c101124 */
[C---:B------:R-:W-:Y:S02]  /*6a40*/  ISETP.LT.OR P3, PT, R0.reuse, 0x12, !P1 ;  /* 0x000000120000780c */ /* 0x040fe40004f61670 */
[----:B------:R-:W-:Y:S01]  /*6a50*/  @!P5 IMAD R31, R31, R155, RZ ;  /* 0x0000009b1f1fd224 */ /* 0x000fe200078e02ff */
[----:B------:R0:W-:Y:S01]  /*6a60*/  @!P2 STG.E.U8 desc[UR36][R6.64+0x8], R3 ;  /* 0x000008030600a986 */ /* 0x0001e2000c101124 */
[----:B------:R-:W-:-:S03]  /*6a70*/  ISETP.LT.OR P2, PT, R0, 0x11, !P0 ;  /* 0x000000110000780c */ /* 0x000fc60004741670 */
[----:B------:R-:W-:Y:S01]  /*6a80*/  @!P5 STG.E.U8 desc[UR36][R6.64+0x9], R31 ;  /* 0x0000091f0600d986 */ /* 0x000fe2000c101124 */
[----:B------:R-:W-:Y:S01]  /*6a90*/  ISETP.LT.OR P5, PT, R0, 0x12, !P0 ;  /* 0x000000120000780c */ /* 0x000fe200047a1670 */
[----:B-1----:R-:W-:-:S04]  /*6aa0*/  @!P4 IMAD R9, R32, R155, RZ ;  /* 0x0000009b2009c224 */ /* 0x002fc800078e02ff */
        /* <DEDUP_REMOVED lines=301> */
[----:B------:R1:W-:Y:S01]  /*7d80*/  @!P4 STG.E.U8 desc[UR36][R4.64+0xd8], R11 ;  /* 0x0000d80b0400c986 */ /* 0x0003e2000c101124 */
        /* <DEDUP_REMOVED lines=13> */
[-C--:B-1----:R-:W-:Y:S01]  /*7e60*/  @!P2 IMAD R11, R138, R155.reuse, RZ ;  /* 0x0000009b8a0ba224 */ /* 0x082fe200078e02ff */
[----:B------:R-:W-:Y:S01]  /*7e70*/  @!P3 STG.E.U8 desc[UR36][R4.64+0xe1], R137 ;  /* 0x0000e1890400b986 */ /* 0x000fe2000c101124 */
[C---:B------:R-:W-:Y:S02]  /*7e80*/  ISETP.LT.OR P3, PT, R0.reuse, 0xea, !P1 ;  /* 0x000000ea0000780c */ /* 0x040fe40004f61670 */
[----:B------:R-:W-:Y:S01]  /*7e90*/  @!P5 IMAD R139, R139, R155, RZ ;  /* 0x0000009b8b8bd224 */ /* 0x000fe200078e02ff */
[----:B------:R1:W-:Y:S01]  /*7ea0*/  @!P2 STG.E.U8 desc[UR36][R6.64+0xe0], R11 ;  /* 0x0000e00b0600a986 */ /* 0x0003e2000c101124 */
[----:B------:R-:W-:-:S03]  /*7eb0*/  ISETP.LT.OR P2, PT, R0, 0xe9, !P0 ;  /* 0x000000e90000780c */ /* 0x000fc60004741670 */
[----:B------:R-:W-:Y:S01]  /*7ec0*/  @!P5 STG.E.U8 desc[UR36][R6.64+0xe1], R139 ;  /* 0x0000e18b0600d986 */ /* 0x000fe2000c101124 */
[----:B------:R-:W-:Y:S01]  /*7ed0*/  ISETP.LT.OR P5, PT, R0, 0xea, !P0 ;  /* 0x000000ea0000780c */ /* 0x000fe200047a1670 */
[----:B0-----:R-:W-:-:S04]  /*7ee0*/  @!P4 IMAD R3, R140, R155, RZ ;  /* 0x0000009b8c03c224 */ /* 0x001fc800078e02ff */
[-C--:B------:R-:W-:Y:S01]  /*7ef0*/  @!P3 IMAD R141, R141, R155.reuse, RZ ;  /* 0x0000009b8d8db224 */ /* 0x080fe200078e02ff */
[----:B------:R0:W-:Y:S01]  /*7f00*/  @!P4 STG.E.U8 desc[UR36][R4.64+0xe8], R3 ;  /* 0x0000e8030400c986 */ /* 0x0001e2000c101124 */
[----:B------:R-:W-:Y:S02]  /*7f10*/  ISETP.LT.OR P4, PT, R0, 0xf2, !P1 ;  /* 0x000000f20000780c */ /* 0x000fe40004f81670 */
[-C--:B---3--:R-:W-:Y:S01]  /*7f20*/  @!P2 IMAD R9, R142, R155.reuse, RZ ;  /* 0x0000009b8e09a224 */ /* 0x088fe200078e02ff */
[----:B------:R-:W-:Y:S01]  /*7f30*/  @!P3 STG.E.U8 desc[UR36][R4.64+0xe9], R141 ;  /* 0x0000e98d0400b986 */ /* 0x000fe2000c101124 */
[C---:B------:R-:W-:Y:S02]  /*7f40*/  ISETP.LT.OR P3, PT, R0.reuse, 0xf1, !P1 ;  /* 0x000000f10000780c */ /* 0x040fe40004f61670 */
[----:B------:R-:W-:Y:S01]  /*7f50*/  @!P5 IMAD R143, R143, R155, RZ ;  /* 0x0000009b8f8fd224 */ /* 0x000fe200078e02ff */
[----:B------:R-:W-:Y:S01]  /*7f60*/  @!P2 STG.E.U8 desc[UR36][R6.64+0xe8], R9 ;  /* 0x0000e8090600a986 */ /* 0x000fe2000c101124 */
[----:B------:R-:W-:-:S03]  /*7f70*/  ISETP.LT.OR P2, PT, R0, 0xf1, !P0 ;  /* 0x000000f10000780c */ /* 0x000fc60004741670 */
[----:B------:R-:W-:Y:S01]  /*7f80*/  @!P5 STG.E.U8 desc[UR36][R6.64+0xe9], R143 ;  /* 0x0000e98f0600d986 */ /* 0x000fe2000c101124 */
[----:B------:R-:W-:Y:S01]  /*7f90*/  ISETP.LT.OR P5, PT, R0, 0xf9, !P0 ;  /* 0x000000f90000780c */ /* 0x000fe200047a1670 */
[----:B------:R-:W-:-:S04]  /*7fa0*/  @!P4 IMAD R145, R145, R155, RZ ;  /* 0x0000009b9191c224 */ /* 0x000fc800078e02ff */
[-C--:B-1----:R-:W-:Y:S01]  /*7fb0*/  @!P3 IMAD R11, R144, R155.reuse, RZ ;  /* 0x0000009b900bb224 */ /* 0x082fe200078e02ff */
[----:B------:R-:W-:Y:S01]  /*7fc0*/  @!P4 STG.E.U8 desc[UR36][R4.64+0xf1], R145 ;  /* 0x0000f1910400c986 */ /* 0x000fe2000c101124 */
[C---:B------:R-:W-:Y:S02]  /*7fd0*/  ISETP.LT.OR P4, PT, R0.reuse, 0xf2, !P0 ;  /* 0x000000f20000780c */ /* 0x040fe40004781670 */
[C---:B------:R-:W-:Y:S01]  /*7fe0*/  ISETP.LT.OR P0, PT, R0.reuse, 0xfa, !P0 ;  /* 0x000000fa0000780c */ /* 0x040fe20004701670 */
[----:B------:R1:W-:Y:S01]  /*7ff0*/  @!P3 STG.E.U8 desc[UR36][R4.64+0xf0], R11 ;  /* 0x0000f00b0400b986 */ /* 0x0003e2000c101124 */
[----:B------:R-:W-:Y:S01]  /*8000*/  ISETP.LT.OR P3, PT, R0, 0xf9, !P1 ;  /* 0x000000f90000780c */ /* 0x000fe20004f61670 */
[----:B0-----:R-:W-:Y:S01]  /*8010*/  @!P2 IMAD R3, R146, R155, RZ ;  /* 0x0000009b9203a224 */ /* 0x001fe200078e02ff */
[----:B------:R-:W-:-:S04]  /*8020*/  ISETP.LT.OR P1, PT, R0, 0xfa, !P1 ;  /* 0x000000fa0000780c */ /* 0x000fc80004f21670 */
[----:B------:R0:W-:Y:S03]  /*8030*/  @!P2 STG.E.U8 desc[UR36][R6.64+0xf0], R3 ;  /* 0x0000f0030600a986 */ /* 0x0001e6000c101124 */
[-C--:B------:R-:W-:Y:S02]  /*8040*/  @!P4 IMAD R147, R147, R155.reuse, RZ ;  /* 0x0000009b9393c224 */ /* 0x080fe400078e02ff */
[-C--:B-1----:R-:W-:Y:S02]  /*8050*/  @!P5 IMAD R11, R150, R155.reuse, RZ ;  /* 0x0000009b960bd224 */ /* 0x082fe400078e02ff */
[-C--:B------:R-:W-:Y:S01]  /*8060*/  @!P3 IMAD R9, R148, R155.reuse, RZ ;  /* 0x0000009b9409b224 */ /* 0x080fe200078e02ff */
[----:B------:R0:W-:Y:S01]  /*8070*/  @!P4 STG.E.U8 desc[UR36][R6.64+0xf1], R147 ;  /* 0x0000f1930600c986 */ /* 0x0001e2000c101124 */
[-C--:B------:R-:W-:Y:S02]  /*8080*/  @!P1 IMAD R149, R149, R155.reuse, RZ ;  /* 0x0000009b95959224 */ /* 0x080fe400078e02ff */
[----:B------:R-:W-:Y:S01]  /*8090*/  @!P0 IMAD R151, R151, R155, RZ ;  /* 0x0000009b97978224 */ /* 0x000fe200078e02ff */
[----:B------:R0:W-:Y:S04]  /*80a0*/  @!P3 STG.E.U8 desc[UR36][R4.64+0xf8], R9 ;  /* 0x0000f8090400b986 */ /* 0x0001e8000c101124 */
[----:B------:R0:W-:Y:S04]  /*80b0*/  @!P1 STG.E.U8 desc[UR36][R4.64+0xf9], R149 ;  /* 0x0000f99504009986 */ /* 0x0001e8000c101124 */
[----:B------:R0:W-:Y:S04]  /*80c0*/  @!P5 STG.E.U8 desc[UR36][R6.64+0xf8], R11 ;  /* 0x0000f80b0600d986 */ /* 0x0001e8000c101124 */
[----:B------:R0:W-:Y:S02]  /*80d0*/  @!P0 STG.E.U8 desc[UR36][R6.64+0xf9], R151 ;  /* 0x0000f99706008986 */ /* 0x0001e4000c101124 */
.L_x_292:
[----:B------:R-:W-:Y:S05]  /*80e0*/  BSYNC B0 ;  /* 0x0000000000007941 */ /* 0x000fea0003800000 */
.L_x_34:
[----:B------:R-:W-:Y:S01]  /*80f0*/  ULDC UR4, c[0x0][0xc] ;  /* 0x0000030000047ab9 */ /* 0x000fe20000000800 */
[----:B------:R-:W-:Y:S01]  /*8100*/  ULDC UR5, c[0x0][0x10] ;  /* 0x0000040000057ab9 */ /* 0x000fe20000000800 */
[----:B01----:R-:W0:Y:S01]  /*8110*/  LDC R3, c[0x0][0x14] ;  /* 0x00000500ff037b82 */ /* 0x003e220000000800 */
[----:B------:R-:W-:Y:S01]  /*8120*/  UIMAD.WIDE.U32 UR4, UR4, UR5, URZ ;  /* 0x00000005040472a5 */ /* 0x000fe2000f8e003f */
[----:B------:R-:W-:Y:S01]  /*8130*/  PRMT R0, RZ, 0x7610, R0 ;  /* 0x00007610ff007816 */ /* 0x000fe20000000000 */
[----:B------:R-:W-:Y:S02]  /*8140*/  IMAD.MOV.U32 R153, RZ, RZ, -0x1 ;  /* 0xffffffffff997424 */ /* 0x000fe400078e00ff */
[----:B------:R-:W-:Y:S02]  /*8150*/  IMAD.MOV.U32 R22, RZ, RZ, -0x1 ;  /* 0xffffffffff167424 */ /* 0x000fe400078e00ff */
[----:B0-----:R-:W-:-:S04]  /*8160*/  IMAD.WIDE.U32 R16, R3, UR4, R16 ;  /* 0x0000000403107c25 */ /* 0x001fc8000f8e0010 */
[----:B------:R-:W-:Y:S01]  /*8170*/  IMAD R3, R3, UR5, RZ ;  /* 0x0000000503037c24 */ /* 0x000fe2000f8e02ff */
[----:B------:R-:W-:Y:S02]  /*8180*/  ULDC.64 UR4, c[0x0][0x650] ;  /* 0x0001940000047ab9 */ /* 0x000fe40000000a00 */
[----:B------:R-:W-:Y:S01]  /*8190*/  ISETP.GE.U32.AND P0, PT, R16, UR4, PT ;  /* 0x0000000410007c0c */ /* 0x000fe2000bf06070 */
[----:B------:R-:W-:-:S05]  /*81a0*/  IMAD.IADD R17, R17, 0x1, R3 ;  /* 0x0000000111117824 */ /* 0x000fca00078e0203 */
[----:B------:R-:W-:-:S13]  /*81b0*/  ISETP.GE.U32.AND.EX P0, PT, R17, UR5, PT, P0 ;  /* 0x0000000511007c0c */ /* 0x000fda000bf06100 */
[----:B------:R-:W-:Y:S05]  /*81c0*/  @P0 BRA `(.L_x_293) ;  /* 0x0000000400640947 */ /* 0x000fea0003800000 */
[----:B------:R-:W0:Y:S01]  /*81d0*/  S2R R12, SR_CTAID.X ;  /* 0x00000000000c7919 */ /* 0x000e220000002500 */
[----:B------:R-:W1:Y:S01]  /*81e0*/  LDC.64 R10, c[0x0][0x628] ;  /* 0x00018a00ff0a7b82 */ /* 0x000e620000000a00 */
[----:B------:R-:W-:Y:S01]  /*81f0*/  ULDC UR4, c[0x0][0x150] ;  /* 0x0000540000047ab9 */ /* 0x000fe20000000800 */
[----:B------:R-:W-:Y:S01]  /*8200*/  IMAD.MOV.U32 R8, RZ, RZ, R16 ;  /* 0x000000ffff087224 */ /* 0x000fe200078e0010 */
[----:B------:R-:W0:Y:S01]  /*8210*/  S2R R24, SR_CTAID.Y ;  /* 0x0000000000187919 */ /* 0x000e220000002600 */
[----:B------:R-:W-:-:S04]  /*8220*/  IMAD.MOV.U32 R9, RZ, RZ, R17 ;  /* 0x000000ffff097224 */ /* 0x000fc800078e0011 */
[----:B------:R-:W2:Y:S08]  /*8230*/  LDC R21, c[0x0][0x144] ;  /* 0x00005100ff157b82 */ /* 0x000eb00000000800 */
[----:B------:R-:W2:Y:S08]  /*8240*/  LDC R0, c[0x0][0x630] ;  /* 0x00018c00ff007b82 */ /* 0x000eb00000000800 */
[----:B------:R-:W2:Y:S01]  /*8250*/  LDC.64 R14, c[0x0][0x620] ;  /* 0x00018800ff0e7b82 */ /* 0x000ea20000000a00 */
[----:B-1----:R-:W-:-:S04]  /*8260*/  ISETP.NE.U32.AND P0, PT, R10, RZ, PT ;  /* 0x000000ff0a00720c */ /* 0x002fc80003f05070 */
[----:B------:R-:W-:Y:S02]  /*8270*/  ISETP.NE.AND.EX P0, PT, R11, RZ, PT, P0 ;  /* 0x000000ff0b00720c */ /* 0x000fe40003f05300 */
[----:B0-----:R-:W-:-:S05]  /*8280*/  I2FP.F32.U32 R3, R12 ;  /* 0x0000000c00037245 */ /* 0x001fca0000201000 */
[----:B------:R-:W-:-:S04]  /*8290*/  FMUL R3, R3, UR4 ;  /* 0x0000000403037c20 */ /* 0x000fc80008400000 */
[----:B------:R0:W1:Y:S02]  /*82a0*/  F2I.U32.TRUNC.NTZ R20, R3 ;  /* 0x0000000300147305 */ /* 0x000064000020f000 */
[----:B------:R-:W-:Y:S05]  /*82b0*/  @!P0 BRA `(.L_x_294) ;  /* 0x0000000000288947 */ /* 0x000fea0003800000 */
[----:B0-----:R-:W0:Y:S02]  /*82c0*/  LDC R3, c[0x0][0x634] ;  /* 0x00018d00ff037b82 */ /* 0x001e240000000800 */
[----:B0-----:R-:W-:-:S05]  /*82d0*/  IADD3 R3, P0, R16, R3, RZ ;  /* 0x0000000310037210 */ /* 0x001fca0007f1e0ff */
[----:B------:R-:W-:-:S04]  /*82e0*/  IMAD.X R13, RZ, RZ, R17, P0 ;  /* 0x000000ffff0d7224 */ /* 0x000fc800000e0611 */
[----:B---3--:R-:W-:-:S04]  /*82f0*/  IMAD.WIDE.U32 R4, R13, R10, RZ ;  /* 0x0000000a0d047225 */ /* 0x008fc800078e00ff */
[----:B----4-:R-:W-:-:S04]  /*8300*/  IMAD.WIDE.U32 R6, P0, R3, R11, R4 ;  /* 0x0000000b03067225 */ /* 0x010fc80007800004 */
[----:B------:R-:W-:-:S04]  /*8310*/  IMAD.WIDE.U32 R4, R3, R10, RZ ;  /* 0x0000000a03047225 */ /* 0x000fc800078e00ff */
[----:B------:R-:W-:Y:S01]  /*8320*/  IMAD.X R9, RZ, RZ, RZ, P0 ;  /* 0x000000ffff097224 */ /* 0x000fe200000e06ff */
[----:B------:R-:W-:Y:S01]  /*8330*/  IADD3 RZ, P0, R5, R6, RZ ;  /* 0x0000000605ff7210 */ /* 0x000fe20007f1e0ff */
[----:B------:R-:W-:-:S04]  /*8340*/  IMAD.MOV.U32 R8, RZ, RZ, R7 ;  /* 0x000000ffff087224 */ /* 0x000fc800078e0007 */
[----:B------:R-:W-:-:S08]  /*8350*/  IMAD.WIDE.U32.X R8, R13, R11, R8, P0 ;  /* 0x0000000b0d087225 */ /* 0x000fd000000e0408 */
.L_x_294:
[----:B------:R-:W3:Y:S01]  /*8360*/  LDC.64 R28, c[0x0][0x640] ;  /* 0x00019000ff1c7b82 */ /* 0x000ee20000000a00 */
[-CC-:B--2---:R-:W-:Y:S01]  /*8370*/  SHF.R.U64 R22, R8, R0.reuse, R9.reuse ;  /* 0x0000000008167219 */ /* 0x184fe20000001209 */
[----:B-1----:R-:W-:Y:S01]  /*8380*/  IMAD.MOV R20, RZ, RZ, -R20 ;  /* 0x000000ffff147224 */ /* 0x002fe200078e0a14 */
[----:B------:R-:W-:Y:S01]  /*8390*/  SHF.R.U32.HI R0, RZ, R0, R9 ;  /* 0x00000000ff007219 */ /* 0x000fe20000011609 */
[----:B------:R-:W-:Y:S01]  /*83a0*/  ULDC UR4, c[0x0][0x154] ;  /* 0x0000550000047ab9 */ /* 0x000fe20000000800 */
[----:B0-----:R-:W-:Y:S01]  /*83b0*/  IADD3 R3, P0, RZ, -R22, RZ ;  /* 0x80000016ff037210 */ /* 0x001fe20007f1e0ff */
[----:B------:R-:W-:Y:S02]  /*83c0*/  IMAD R21, R21, R20, R12 ;  /* 0x0000001415157224 */ /* 0x000fe400078e020c */
[----:B----4-:R-:W0:Y:S01]  /*83d0*/  LDC R6, c[0x0][0x618] ;  /* 0x00018600ff067b82 */ /* 0x010e220000000800 */
[----:B------:R-:W-:Y:S02]  /*83e0*/  IMAD.MOV.U32 R7, RZ, RZ, 0x1 ;  /* 0x00000001ff077424 */ /* 0x000fe400078e00ff */
[----:B---3--:R-:W-:-:S04]  /*83f0*/  IMAD.X R5, RZ, RZ, ~R0, P0 ;  /* 0x000000ffff057224 */ /* 0x008fc800000e0e00 */
[-C--:B------:R-:W-:Y:S01]  /*8400*/  IMAD R0, R5, R14.reuse, RZ ;  /* 0x0000000e05007224 */ /* 0x080fe200078e02ff */
[----:B------:R-:W1:Y:S01]  /*8410*/  LDC R8, c[0x0][0x608] ;  /* 0x00018200ff087b82 */ /* 0x000e620000000800 */
[----:B------:R-:W-:-:S04]  /*8420*/  IMAD.WIDE.U32 R4, R3, R14, R16 ;  /* 0x0000000e03047225 */ /* 0x000fc800078e0010 */
[----:B------:R-:W-:Y:S01]  /*8430*/  IMAD R3, R3, R15, R0 ;  /* 0x0000000f03037224 */ /* 0x000fe200078e0200 */
[----:B------:R-:W-:Y:S02]  /*8440*/  I2FP.F32.U32 R0, R24 ;  /* 0x0000001800007245 */ /* 0x000fe40000201000 */
[----:B------:R-:W2:Y:S01]  /*8450*/  LDC R26, c[0x0][0x658] ;  /* 0x00019600ff1a7b82 */ /* 0x000ea20000000800 */
[----:B------:R-:W-:Y:S01]  /*8460*/  IMAD.IADD R3, R5, 0x1, R3 ;  /* 0x0000000105037824 */ /* 0x000fe200078e0203 */
[----:B------:R-:W-:Y:S01]  /*8470*/  ISETP.NE.U32.AND P0, PT, R28, RZ, PT ;  /* 0x000000ff1c00720c */ /* 0x000fe20003f05070 */
[----:B------:R-:W-:Y:S01]  /*8480*/  FMUL R0, R0, UR4 ;  /* 0x0000000400007c20 */ /* 0x000fe20008400000 */
[----:B------:R-:W-:Y:S02]  /*8490*/  IMAD.MOV.U32 R5, RZ, RZ, -0x1 ;  /* 0xffffffffff057424 */ /* 0x000fe400078e00ff */
[----:B------:R-:W-:Y:S01]  /*84a0*/  ISETP.NE.AND.EX P0, PT, R29, RZ, PT, P0 ;  /* 0x000000ff1d00720c */ /* 0x000fe20003f05300 */
[----:B------:R3:W4:Y:S01]  /*84b0*/  F2I.U32.TRUNC.NTZ R13, R0 ;  /* 0x00000000000d7305 */ /* 0x000722000020f000 */
[----:B------:R-:W3:Y:S01]  /*84c0*/  LDC R15, c[0x0][0x148] ;  /* 0x00005200ff0f7b82 */ /* 0x000ee20000000800 */
[----:B0-----:R-:W-:-:S02]  /*84d0*/  SHF.R.U64 R12, R4, R6, R3 ;  /* 0x00000006040c7219 */ /* 0x001fc40000001203 */
[----:B------:R-:W-:-:S05]  /*84e0*/  SHF.R.U32.HI R3, RZ, R6, R3 ;  /* 0x00000006ff037219 */ /* 0x000fca0000011603 */
[----:B------:R-:W0:Y:S01]  /*84f0*/  LDC R20, c[0x0][0x600] ;  /* 0x00018000ff147b82 */ /* 0x000e220000000800 */
[-CC-:B-1----:R-:W-:Y:S02]  /*8500*/  SHF.R.U64 R10, R12, R8.reuse, R3.reuse ;  /* 0x000000080c0a7219 */ /* 0x182fe40000001203 */
[----:B------:R-:W-:-:S05]  /*8510*/  SHF.R.U32.HI R3, RZ, R8, R3 ;  /* 0x00000008ff037219 */ /* 0x000fca0000011603 */
[----:B------:R-:W1:Y:S01]  /*8520*/  LDC R27, c[0x0][0x648] ;  /* 0x00019200ff1b7b82 */ /* 0x000e620000000800 */
[-C--:B--2---:R-:W-:Y:S02]  /*8530*/  SHF.L.U32 R4, R5, R26.reuse, RZ ;  /* 0x0000001a05047219 */ /* 0x084fe400000006ff */
[--C-:B------:R-:W-:Y:S02]  /*8540*/  SHF.R.U64 R14, R10, R26, R3.reuse ;  /* 0x0000001a0a0e7219 */ /* 0x100fe40000001203 */
[----:B------:R-:W-:Y:S02]  /*8550*/  LOP3.LUT R25, RZ, R4, RZ, 0x33, !PT ;  /* 0x00000004ff197212 */ /* 0x000fe400078e33ff */
[-C--:B------:R-:W-:Y:S01]  /*8560*/  SHF.R.U32.HI R5, RZ, R26.reuse, R3 ;  /* 0x0000001aff057219 */ /* 0x080fe20000011603 */
[----:B------:R-:W2:Y:S01]  /*8570*/  LDC R30, c[0x0][0x638] ;  /* 0x00018e00ff1e7b82 */ /* 0x000ea20000000800 */
[----:B------:R-:W-:Y:S01]  /*8580*/  SHF.L.U32 R154, R7, R26, RZ ;  /* 0x0000001a079a7219 */ /* 0x000fe200000006ff */
[----:B------:R-:W-:-:S06]  /*8590*/  IMAD.MOV.U32 R4, RZ, RZ, R14 ;  /* 0x000000ffff047224 */ /* 0x000fcc00078e000e */
[----:B------:R-:W0:Y:S01]  /*85a0*/  LDC R31, c[0x0][0x610] ;  /* 0x00018400ff1f7b82 */ /* 0x000e220000000800 */
[----:B----4-:R-:W-:Y:S05]  /*85b0*/  @!P0 BRA `(.L_x_295) ;  /* 0x0000000000288947 */ /* 0x010fea0003800000 */
        /* <DEDUP_REMOVED lines=10> */
.L_x_295:
[----:B------:R-:W-:Y:S01]  /*8660*/  ISETP.NE.AND P0, PT, R2, 0x1, PT ;  /* 0x000000010200780c */ /* 0x000fe20003f05270 */
[----:B0-----:R-:W-:Y:S01]  /*8670*/  VIADD R7, R20, 0xffffffff ;  /* 0xffffffff14077836 */ /* 0x001fe20000000000 */
[----:B-1-3--:R-:W-:Y:S01]  /*8680*/  SHF.R.U64 R0, R4, R27, R5 ;  /* 0x0000001b04007219 */ /* 0x00afe20000001205 */
[----:B------:R-:W-:Y:S01]  /*8690*/  IMAD.MOV R13, RZ, RZ, -R13 ;  /* 0x000000ffff0d7224 */ /* 0x000fe200078e0a0d */
[----:B------:R-:W-:Y:S01]  /*86a0*/  LOP3.LUT R5, R10, R25, RZ, 0xc0, !PT ;  /* 0x000000190a057212 */ /* 0x000fe200078ec0ff */
[----:B------:R-:W-:Y:S02]  /*86b0*/  IMAD.MOV.U32 R4, RZ, RZ, 0x1 ;  /* 0x00000001ff047424 */ /* 0x000fe400078e00ff */
[----:B------:R-:W-:Y:S02]  /*86c0*/  IMAD.MOV R3, RZ, RZ, -R0 ;  /* 0x000000ffff037224 */ /* 0x000fe400078e0a00 */
[----:B------:R-:W-:Y:S01]  /*86d0*/  IMAD R154, R154, R0, R5 ;  /* 0x000000009a9a7224 */ /* 0x000fe200078e0205 */
[----:B------:R-:W-:Y:S01]  /*86e0*/  LOP3.LUT R5, R12, R7, RZ, 0xc0, !PT ;  /* 0x000000070c057212 */ /* 0x000fe200078ec0ff */
[----:B--2---:R-:W-:-:S02]  /*86f0*/  IMAD R0, R3, R30, R14 ;  /* 0x0000001e03007224 */ /* 0x004fc400078e020e */
[----:B------:R-:W-:Y:S02]  /*8700*/  @P0 IMAD R21, R15, R13, R24 ;  /* 0x0000000d0f150224 */ /* 0x000fe400078e0218 */
[----:B------:R-:W-:Y:S01]  /*8710*/  IMAD R3, R0, R20, R5 ;  /* 0x0000001400037224 */ /* 0x000fe200078e0205 */
[----:B------:R-:W-:Y:S01]  /*8720*/  PRMT R0, R4, 0x7610, R0 ;  /* 0x0000761004007816 */ /* 0x000fe20000000000 */
[----:B------:R-:W-:-:S05]  /*8730*/  IMAD R154, R154, R31, R21 ;  /* 0x0000001f9a9a7224 */ /* 0x000fca00078e0215 */
[----:B------:R-:W-:Y:S02]  /*8740*/  SEL R153, R3, R154, !P0 ;  /* 0x0000009a03997207 */ /* 0x000fe40004000000 */
[----:B------:R-:W-:-:S07]  /*8750*/  SEL R154, R154, R3, !P0 ;  /* 0x000000039a9a7207 */ /* 0x000fce0004000000 */
.L_x_293:
[----:B------:R-:W-:-:S13]  /*8760*/  LOP3.LUT P0, RZ, R0, 0xff, RZ, 0xc0, !PT ;  /* 0x000000ff00ff7812 */ /* 0x000fda000780c0ff */
[----:B------:R-:W-:Y:S05]  /*8770*/  @P0 BRA `(.L_x_296) ;  /* 0xffffff8800940947 */ /* 0x000fea000383ffff */
[----:B------:R-:W-:Y:S05]  /*8780*/  EXIT ;  /* 0x000000000000794d */ /* 0x000fea0003800000 */
.L_x_7:
[----:B0-----:R-:W-:Y:S01]  /*8790*/  ULDC.64 UR4, c[0x0][0x650] ;  /* 0x0001940000047ab9 */ /* 0x001fe20000000a00 */
        /* <DEDUP_REMOVED lines=25> */
.L_x_298:
[----:B------:R-:W0:Y:S01]  /*8930*/  LDC.64 R28, c[0x0][0x640] ;  /* 0x00019000ff1c7b82 */ /* 0x000e220000000a00 */
[-CC-:B------:R-:W-:Y:S01]  /*8940*/  SHF.R.U64 R22, R12, R6.reuse, R13.reuse ;  /* 0x000000060c167219 */ /* 0x180fe2000000120d */
[----:B------:R-:W-:Y:S01]  /*8950*/  IMAD.MOV.U32 R30, RZ, RZ, 0x1 ;  /* 0x00000001ff1e7424 */ /* 0x000fe200078e00ff */
[----:B------:R-:W-:Y:S02]  /*8960*/  SHF.R.U32.HI R6, RZ, R6, R13 ;  /* 0x00000006ff067219 */ /* 0x000fe4000001160d */
        /* <DEDUP_REMOVED lines=8> */
[----:B------:R-:W-:Y:S01]  /*89f0*/  IMAD.IADD R9, R9, 0x1, R11 ;  /* 0x0000000109097824 */ /* 0x000fe200078e020b */
[----:B0-----:R-:W-:-:S04]  /*8a00*/  ISETP.NE.U32.AND P0, PT, R28, RZ, PT ;  /* 0x000000ff1c00720c */ /* 0x001fc80003f05070 */
[----:B------:R-:W-:Y:S02]  /*8a10*/  ISETP.NE.AND.EX P0, PT, R29, RZ, PT, P0 ;  /* 0x000000ff1d00720c */ /* 0x000fe40003f05300 */
[----:B------:R-:W0:Y:S01]  /*8a20*/  LDC R20, c[0x0][0x600] ;  /* 0x00018000ff147b82 */ /* 0x000e220000000800 */
[-CC-:B-1----:R-:W-:Y:S01]  /*8a30*/  SHF.R.U64 R14, R8, R10.reuse, R9.reuse ;  /* 0x0000000a080e7219 */ /* 0x182fe20000001209 */
[----:B------:R-:W-:Y:S01]  /*8a40*/  IMAD.MOV.U32 R8, RZ, RZ, -0x1 ;  /* 0xffffffffff087424 */ /* 0x000fe200078e00ff */
[----:B------:R-:W-:-:S05]  /*8a50*/  SHF.R.U32.HI R9, RZ, R10, R9 ;  /* 0x0000000aff097219 */ /* 0x000fca0000011609 */
[----:B------:R-:W1:Y:S01]  /*8a60*/  LDC R26, c[0x0][0x648] ;  /* 0x00019200ff1a7b82 */ /* 0x000e620000000800 */
[-CC-:B--2---:R-:W-:Y:S02]  /*8a70*/  SHF.R.U64 R21, R14, R12.reuse, R9.reuse ;  /* 0x0000000c0e157219 */ /* 0x184fe40000001209 */
[----:B------:R-:W-:-:S05]  /*8a80*/  SHF.R.U32.HI R6, RZ, R12, R9 ;  /* 0x0000000cff067219 */ /* 0x000fca0000011609 */
[----:B------:R-:W2:Y:S01]  /*8a90*/  LDC R27, c[0x0][0x638] ;  /* 0x00018e00ff1b7b82 */ /* 0x000ea20000000800 */
[-C--:B---3--:R-:W-:Y:S02]  /*8aa0*/  SHF.L.U32 R8, R8, R25.reuse, RZ ;  /* 0x0000001908087219 */ /* 0x088fe400000006ff */
[-CC-:B------:R-:W-:Y:S02]  /*8ab0*/  SHF.R.U64 R23, R21, R25.reuse, R6.reuse ;  /* 0x0000001915177219 */ /* 0x180fe40000001206 */
[----:B------:R-:W-:Y:S02]  /*8ac0*/  LOP3.LUT R32, RZ, R8, RZ, 0x33, !PT ;  /* 0x00000008ff207212 */ /* 0x000fe400078e33ff */
[----:B------:R-:W-:Y:S01]  /*8ad0*/  SHF.R.U32.HI R9, RZ, R25, R6 ;  /* 0x00000019ff097219 */ /* 0x000fe20000011606 */
[----:B------:R-:W3:Y:S01]  /*8ae0*/  LDC R31, c[0x0][0x610] ;  /* 0x00018400ff1f7b82 */ /* 0x000ee20000000800 */
[----:B------:R-:W-:Y:S01]  /*8af0*/  IMAD.MOV.U32 R8, RZ, RZ, R23 ;  /* 0x000000ffff087224 */ /* 0x000fe200078e0017 */
[----:B------:R-:W-:Y:S06]  /*8b00*/  @!P0 BRA `(.L_x_299) ;  /* 0x0000000000288947 */ /* 0x000fec0003800000 */
        /* <DEDUP_REMOVED lines=10> */
.L_x_299:
[----:B------:R-:W-:Y:S02]  /*8bb0*/  ISETP.NE.AND P0, PT, R2, 0x1, PT ;  /* 0x000000010200780c */ /* 0x000fe40003f05270 */
[----:B-1----:R-:W-:Y:S01]  /*8bc0*/  SHF.R.U64 R6, R8, R26, R9 ;  /* 0x0000001a08067219 */ /* 0x002fe20000001209 */
[----:B0-----:R-:W-:Y:S01]  /*8bd0*/  VIADD R9, R20, 0xffffffff ;  /* 0xffffffff14097836 */ /* 0x001fe20000000000 */
[----:B------:R-:W-:Y:S02]  /*8be0*/  SHF.L.U32 R30, R30, R25, RZ ;  /* 0x000000191e1e7219 */ /* 0x000fe400000006ff */
[----:B------:R-:W-:Y:S01]  /*8bf0*/  LOP3.LUT R5, R21, R32, RZ, 0xc0, !PT ;  /* 0x0000002015057212 */ /* 0x000fe200078ec0ff */
[----:B------:R-:W-:-:S04]  /*8c00*/  IMAD.MOV R8, RZ, RZ, -R6 ;  /* 0x000000ffff087224 */ /* 0x000fc800078e0a06 */
[----:B------:R-:W-:Y:S01]  /*8c10*/  IMAD R6, R30, R6, R5 ;  /* 0x000000061e067224 */ /* 0x000fe200078e0205 */
[----:B------:R-:W-:Y:S01]  /*8c20*/  LOP3.LUT R5, R14, R9, RZ, 0xc0, !PT ;  /* 0x000000090e057212 */ /* 0x000fe200078ec0ff */
[----:B------:R-:W-:Y:S02]  /*8c30*/  @P0 IMAD R3, R7, R24, R4 ;  /* 0x0000001807030224 */ /* 0x000fe400078e0204 */
[----:B--2---:R-:W-:Y:S02]  /*8c40*/  IMAD R4, R8, R27, R23 ;  /* 0x0000001b08047224 */ /* 0x004fe400078e0217 */
[----:B---3--:R-:W-:Y:S02]  /*8c50*/  IMAD R3, R6, R31, R3 ;  /* 0x0000001f06037224 */ /* 0x008fe400078e0203 */
[----:B------:R-:W-:Y:S02]  /*8c60*/  IMAD R4, R4, R20, R5 ;  /* 0x0000001404047224 */ /* 0x000fe400078e0205 */
[----:B------:R-:W-:-:S02]  /*8c70*/  IMAD.MOV.U32 R8, RZ, RZ, 0x1 ;  /* 0x00000001ff087424 */ /* 0x000fc400078e00ff */
[----:B------:R-:W-:Y:S01]  /*8c80*/  IMAD.MOV.U32 R6, RZ, RZ, R22 ;  /* 0x000000ffff067224 */ /* 0x000fe200078e0016 */
[----:B------:R-:W-:Y:S02]  /*8c90*/  SEL R20, R4, R3, !P0 ;  /* 0x0000000304147207 */ /* 0x000fe40004000000 */
[----:B------:R-:W-:-:S07]  /*8ca0*/  SEL R21, R3, R4, !P0 ;  /* 0x0000000403157207 */ /* 0x000fce0004000000 */
.L_x_297:
[----:B------:R-:W-:-:S08]  /*8cb0*/  NOP ;  /* 0x0000000000007918 */ /* 0x000fd00000000000 */
[----:B------:R-:W0:-:S00]  /*8cc0*/  USETMAXREG.DEALLOC.CTAPOOL 0x28 ;  /* 0x00000028000079c8 */ /* 0x000e0000080e0500 */
[----:B0-----:R-:W-:-:S13]  /*8cd0*/  ISETP.NE.AND P0, PT, R0, RZ, PT ;  /* 0x000000ff0000720c */ /* 0x001fda0003f05270 */
[----:B------:R-:W-:Y:S05]  /*8ce0*/  @P0 EXIT ;  /* 0x000000000000094d */ /* 0x000fea0003800000 */
[----:B------:R-:W-:Y:S01]  /*8cf0*/  LOP3.LUT P0, RZ, R8, 0xff, RZ, 0xc0, !PT ;  /* 0x000000ff08ff7812 */ /* 0x000fe2000780c0ff */
[----:B------:R-:W-:Y:S02]  /*8d00*/  IMAD.MOV.U32 R0, RZ, RZ, 0x1 ;  /* 0x00000001ff007424 */ /* 0x000fe400078e00ff */
[----:B------:R-:W-:-:S10]  /*8d10*/  IMAD.MOV.U32 R3, RZ, RZ, RZ ;  /* 0x000000ffff037224 */ /* 0x000fd400078e00ff */
[----:B------:R-:W-:Y:S05]  /*8d20*/  @!P0 BRA `(.L_x_300) ;  /* 0x0000000c00488947 */ /* 0x000fea0003800000 */
[----:B------:R-:W0:Y:S01]  /*8d30*/  LDC R0, c[0x0][0x28c] ;  /* 0x0000a300ff007b82 */ /* 0x000e220000000800 */
[----:B------:R-:W1:Y:S01]  /*8d40*/  S2R R11, SR_CgaCtaId ;  /* 0x00000000000b7919 */ /* 0x000e620000008800 */
[----:B------:R-:W-:Y:S01]  /*8d50*/  ULDC UR5, c[0x0][0x658] ;  /* 0x0001960000057ab9 */ /* 0x000fe20000000800 */
[----:B------:R-:W-:Y:S01]  /*8d60*/  UMOV UR7, 0xffffffff ;  /* 0xffffffff00077882 */ /* 0x000fe20000000000 */
[----:B------:R-:W-:Y:S01]  /*8d70*/  ULDC UR6, c[0x0][0xc] ;  /* 0x0000030000067ab9 */ /* 0x000fe20000000800 */
[----:B------:R-:W-:Y:S01]  /*8d80*/  USHF.L.U32 UR8, UR7, UR5, URZ ;  /* 0x0000000507087299 */ /* 0x000fe2000800063f */
[----:B------:R-:W-:Y:S01]  /*8d90*/  BSSY B0, `(.L_x_300) ;  /* 0x00000cb000007945 */ /* 0x000fe20003800000 */
[----:B------:R-:W-:Y:S01]  /*8da0*/  UMOV UR9, 0x1 ;  /* 0x0000000100097882 */ /* 0x000fe20000000000 */
[----:B------:R-:W-:Y:S01]  /*8db0*/  ULDC UR7, c[0x0][0x10] ;  /* 0x0000040000077ab9 */ /* 0x000fe20000000800 */
[----:B------:R-:W-:Y:S01]  /*8dc0*/  USHF.L.U32 UR18, UR9, UR5, URZ ;  /* 0x0000000509127299 */ /* 0x000fe2000800063f */
[----:B------:R-:W-:Y:S01]  /*8dd0*/  IMAD.MOV.U32 R9, RZ, RZ, 0x1 ;  /* 0x00000001ff097424 */ /* 0x000fe200078e00ff */
[----:B------:R-:W-:Y:S01]  /*8de0*/  UIMAD.WIDE.U32 UR6, UR6, UR7, URZ ;  /* 0x00000007060672a5 */ /* 0x000fe2000f8e003f */
[----:B------:R-:W-:Y:S01]  /*8df0*/  LOP3.LUT R8, R19, 0x2, RZ, 0xfc, !PT ;  /* 0x0000000213087812 */ /* 0x000fe200078efcff */
[----:B------:R-:W-:Y:S01]  /*8e00*/  ULDC UR5, c[0x0][0x14] ;  /* 0x0000050000057ab9 */ /* 0x000fe20000000800 */
[----:B------:R-:W-:Y:S01]  /*8e10*/  ULDC UR4, c[0x0][0x600] ;  /* 0x0001800000047ab9 */ /* 0x000fe20000000800 */
[----:B------:R-:W-:-:S02]  /*8e20*/  UIMAD.WIDE.U32 UR22, UR6, UR5, URZ ;  /* 0x00000005061672a5 */ /* 0x000fc4000f8e003f */
[----:B------:R-:W-:Y:S02]  /*8e30*/  UIMAD UR13, UR7, UR5, URZ ;  /* 0x00000005070d72a4 */ /* 0x000fe4000f8e023f */
[----:B------:R-:W-:Y:S02]  /*8e40*/  UIADD3 UR4, UR4, -0x1, URZ ;  /* 0xffffffff04047890 */ /* 0x000fe4000fffe03f */
[----:B------:R-:W-:Y:S02]  /*8e50*/  ULOP3.LUT UR17, URZ, UR8, URZ, 0x33, !UPT ;  /* 0x000000083f117292 */ /* 0x000fe4000f8e333f */
[----:B------:R-:W-:Y:S01]  /*8e60*/  UIADD3 UR13, UR23, UR13, URZ ;  /* 0x0000000d170d7290 */ /* 0x000fe2000fffe03f */
[----:B0-----:R-:W-:Y:S01]  /*8e70*/  VIADD R0, R0, 0x3f ;  /* 0x0000003f00007836 */ /* 0x001fe20000000000 */
[----:B------:R-:W-:-:S04]  /*8e80*/  ULDC.64 UR24, c[0x0][0x198] ;  /* 0x0000660000187ab9 */ /* 0x000fc80000000a00 */
[----:B------:R-:W-:Y:S01]  /*8e90*/  SHF.R.S32.HI R3, RZ, 0x1f, R0 ;  /* 0x0000001fff037819 */ /* 0x000fe20000011400 */
[----:B-1----:R-:W-:-:S03]  /*8ea0*/  IMAD.SHL.U32 R4, R11, 0x2000, RZ ;  /* 0x000020000b047824 */ /* 0x002fc600078e00ff */
[----:B------:R-:W-:Y:S01]  /*8eb0*/  LEA.HI R10, R3, R0, RZ, 0x6 ;  /* 0x00000000030a7211 */ /* 0x000fe200078f30ff */
[----:B------:R-:W-:Y:S02]  /*8ec0*/  IMAD.SHL.U32 R11, R11, 0x80, RZ ;  /* 0x000000800b0b7824 */ /* 0x000fe400078e00ff */
[----:B------:R-:W-:Y:S01]  /*8ed0*/  IMAD.MOV.U32 R0, RZ, RZ, 0x1 ;  /* 0x00000001ff007424 */ /* 0x000fe200078e00ff */
[----:B------:R-:W-:Y:S01]  /*8ee0*/  LOP3.LUT R4, R4, 0x2000, RZ, 0xc0, !PT ;  /* 0x0000200004047812 */ /* 0x000fe200078ec0ff */
[----:B------:R-:W-:Y:S01]  /*8ef0*/  IMAD.MOV.U32 R3, RZ, RZ, RZ ;  /* 0x000000ffff037224 */ /* 0x000fe200078e00ff */
[----:B------:R-:W-:Y:S02]  /*8f00*/  SHF.R.S32.HI R10, RZ, 0x6, R10 ;  /* 0x00000006ff0a7819 */ /* 0x000fe4000001140a */
[----:B------:R-:W-:Y:S01]  /*8f10*/  LOP3.LUT R11, R11, 0x80, RZ, 0xc0, !PT ;  /* 0x000000800b0b7812 */ /* 0x000fe200078ec0ff */
[----:B------:R-:W-:Y:S02]  /*8f20*/  VIADD R12, R4, 0x6100 ;  /* 0x00006100040c7836 */ /* 0x000fe40000000000 */
[----:B------:R-:W-:-:S07]  /*8f30*/  VIADD R13, R10, 0x1 ;  /* 0x000000010a0d7836 */ /* 0x000fce0000000000 */
.L_x_311:
[----:B------:R-:W-:-:S03]  /*8f40*/  UMOV UR5, 0xffffffff ;  /* 0xffffffff00057882 */ /* 0x000fc60000000000 */
[----:B------:R-:W-:Y:S05]  /*8f50*/  BRA.DIV UR5, `(.L_x_301) ;  /* 0x0000000e05807947 */ /* 0x000fea000b800000 */
[----:B------:R-:W-:-:S13]  /*8f60*/  ELECT P6, URZ, PT ;  /* 0x00000000003f782f */ /* 0x000fda00038c0000 */
.L_x_321:
[----:B------:R-:W0:Y:S01]  /*8f70*/  LDC R4, c[0x0][0x28c] ;  /* 0x0000a300ff047b82 */ /* 0x000e220000000800 */
[----:B------:R-:W-:Y:S01]  /*8f80*/  BSSY B1, `(.L_x_302) ;  /* 0x0000038000017945 */ /* 0x000fe20003800000 */
[----:B0-----:R-:W-:-:S13]  /*8f90*/  ISETP.LT.OR P6, PT, R4, 0x1, !P6 ;  /* 0x000000010400780c */ /* 0x001fda00077c1670 */
[----:B------:R-:W-:Y:S05]  /*8fa0*/  @P6 BRA `(.L_x_303) ;  /* 0x0000000000d46947 */ /* 0x000fea0003800000 */
[----:B------:R-:W-:Y:S02]  /*8fb0*/  IMAD R20, R20, 0x100, R11 ;  /* 0x0000010014147824 */ /* 0x000fe400078e020b */
[----:B------:R-:W-:Y:S02]  /*8fc0*/  IMAD.SHL.U32 R21, R21, 0x80, RZ ;  /* 0x0000008015157824 */ /* 0x000fe400078e00ff */
[----:B------:R-:W-:Y:S02]  /*8fd0*/  IMAD.MOV.U32 R24, RZ, RZ, RZ ;  /* 0x000000ffff187224 */ /* 0x000fe400078e00ff */
[----:B------:R-:W-:Y:S02]  /*8fe0*/  IMAD.MOV.U32 R4, RZ, RZ, R13 ;  /* 0x000000ffff047224 */ /* 0x000fe400078e000d */
[----:B------:R-:W-:Y:S02]  /*8ff0*/  IMAD.MOV.U32 R5, RZ, RZ, R0 ;  /* 0x000000ffff057224 */ /* 0x000fe400078e0000 */
[----:B------:R-:W-:-:S07]  /*9000*/  IMAD.MOV.U32 R7, RZ, RZ, R3 ;  /* 0x000000ffff077224 */ /* 0x000fce00078e0003 */
.L_x_306:
[----:B------:R-:W0:Y:S01]  /*9010*/  S2R R15, SR_CgaCtaId ;  /* 0x00000000000f7919 */ /* 0x000e220000008800 */
[----:B------:R-:W-:Y:S02]  /*9020*/  MOV R14, 0x400 ;  /* 0x00000400000e7802 */ /* 0x000fe40000000f00 */
[----:B------:R-:W-:Y:S02]  /*9030*/  LOP3.LUT P1, RZ, R18, 0x7f, RZ, 0xc0, !PT ;  /* 0x0000007f12ff7812 */ /* 0x000fe4000782c0ff */
[----:B0-----:R-:W-:Y:S02]  /*9040*/  LEA R22, R15, R14, 0x18 ;  /* 0x0000000e0f167211 */ /* 0x001fe400078ec0ff */
[----:B------:R-:W-:-:S09]  /*9050*/  SHF.L.U32 R14, R5, 0x1f, RZ ;  /* 0x0000001f050e7819 */ /* 0x000fd200000006ff */
[----:B------:R-:W0:Y:S01]  /*9060*/  @!P1 LDC R15, c[0x0][0x500] ;  /* 0x00014000ff0f9b82 */ /* 0x000e220000000800 */
[----:B------:R-:W-:-:S04]  /*9070*/  IMAD R23, R7, 0x8, R22 ;  /* 0x0000000807177824 */ /* 0x000fc800078e0216 */
[----:B------:R-:W1:Y:S02]  /*9080*/  SYNCS.PHASECHK.TRANS64.TRYWAIT P0, [R23+URZ+0x18], R14 ;  /* 0x0000180e170075a7 */ /* 0x000e64000800017f */
[----:B-1----:R-:W-:Y:S05]  /*9090*/  @!P0 BRA `(.L_x_304) ;  /* 0x0000000c00508947 */ /* 0x002fea0003800000 */
.L_x_322:
[----:B-1----:R-:W-:Y:S01]  /*90a0*/  PRMT R14, R8, 0x9910, RZ ;  /* 0x00009910080e7816 */ /* 0x002fe200000000ff */
[----:B0-----:R0:W-:Y:S03]  /*90b0*/  @!P1 SYNCS.ARRIVE.TRANS64 RZ, [R23+URZ], R15 ;  /* 0x0000000f17ff99a7 */ /* 0x0011e6000800003f */
[----:B------:R-:W-:-:S13]  /*90c0*/  ISETP.NE.AND P0, PT, R14, 0x2, PT ;  /* 0x000000020e00780c */ /* 0x000fda0003f05270 */
[----:B0-----:R-:W-:Y:S05]  /*90d0*/  @P0 BRA `(.L_x_305) ;  /* 0x0000000000040947 */ /* 0x001fea0003800000 */
[----:B------:R-:W-:Y:S01]  /*90e0*/  BPT.TRAP 0x1 ;  /* 0x000000040000795c */ /* 0x000fe20000300000 */
.L_x_305:
[----:B------:R-:W-:Y:S01]  /*90f0*/  R2UR UR19, R22 ;  /* 0x00000000161372ca */ /* 0x000fe200000e0000 */
[----:B------:R-:W-:Y:S01]  /*9100*/  IMAD R22, R7, 0x2000, R22 ;  /* 0x0000200007167824 */ /* 0x000fe200078e0216 */
[----:B------:R-:W-:Y:S01]  /*9110*/  R2UR UR9, R23 ;  /* 0x00000000170972ca */ /* 0x000fe200000e0000 */
[----:B------:R-:W-:Y:S01]  /*9120*/  IMAD R14, R7, 0x4000, R12 ;  /* 0x00004000070e7824 */ /* 0x000fe200078e020c */
[----:B------:R-:W-:Y:S01]  /*9130*/  UIADD3 UR6, UP0, UR24, 0xf0, URZ ;  /* 0x000000f018067890 */ /* 0x000fe2000ff1e03f */
[----:B------:R-:W-:Y:S01]  /*9140*/  VIADD R4, R4, 0xffffffff ;  /* 0xffffffff04047836 */ /* 0x000fe20000000000 */
[----:B------:R-:W-:Y:S01]  /*9150*/  R2UR UR5, R22 ;  /* 0x00000000160572ca */ /* 0x000fe200000e0000 */
[----:B------:R-:W-:Y:S01]  /*9160*/  UIADD3 UR26, UP1, UR24, 0x1f0, URZ ;  /* 0x000001f0181a7890 */ /* 0x000fe2000ff3e03f */
[----:B------:R-:W-:Y:S01]  /*9170*/  R2UR UR8, R14 ;  /* 0x000000000e0872ca */ /* 0x000fe200000e0000 */
[----:B------:R-:W-:Y:S01]  /*9180*/  UIADD3.X UR7, URZ, UR25, URZ, UP0, !UPT ;  /* 0x000000193f077290 */ /* 0x000fe200087fe43f */
[----:B------:R-:W-:Y:S01]  /*9190*/  R2UR UR11, R21 ;  /* 0x00000000150b72ca */ /* 0x000fe200000e0000 */
[----:B------:R-:W-:Y:S01]  /*91a0*/  VIADD R7, R7, 0x1 ;  /* 0x0000000107077836 */ /* 0x000fe20000000000 */
[----:B------:R-:W-:Y:S01]  /*91b0*/  R2UR UR10, R24 ;  /* 0x00000000180a72ca */ /* 0x000fe200000e0000 */
[----:B------:R-:W-:Y:S01]  /*91c0*/  UIADD3.X UR27, URZ, UR25, URZ, UP1, !UPT ;  /* 0x000000193f1b7290 */ /* 0x000fe20008ffe43f */
[----:B------:R-:W-:Y:S01]  /*91d0*/  R2UR UR12, R6 ;  /* 0x00000000060c72ca */ /* 0x000fe200000e0000 */
[----:B------:R-:W-:Y:S01]  /*91e0*/  UMOV UR14, 0x0 ;  /* 0x00000000000e7882 */ /* 0x000fe20000000000 */
[----:B------:R-:W-:Y:S01]  /*91f0*/  R2UR UR20, R20 ;  /* 0x00000000141472ca */ /* 0x000fe200000e0000 */
[----:B------:R-:W-:Y:S01]  /*9200*/  UMOV UR15, 0x10000000 ;  /* 0x10000000000f7882 */ /* 0x000fe20000000000 */
[----:B------:R-:W-:Y:S01]  /*9210*/  ISETP.GT.AND P1, PT, R4, 0x1, PT ;  /* 0x000000010400780c */ /* 0x000fe20003f24270 */
[----:B------:R-:W-:Y:S01]  /*9220*/  UIADD3 UR16, UR5, 0x100, URZ ;  /* 0x0000010005107890 */ /* 0x000fe2000fffe03f */
[----:B------:R-:W-:Y:S01]  /*9230*/  ISETP.NE.AND P0, PT, R7, 0x3, PT ;  /* 0x000000030700780c */ /* 0x000fe20003f05270 */
[----:B------:R-:W-:Y:S01]  /*9240*/  UIADD3 UR5, UR19, UR8, URZ ;  /* 0x0000000813057290 */ /* 0x000fe2000fffe03f */
[----:B------:R-:W-:Y:S01]  /*9250*/  VIADD R24, R24, 0x40 ;  /* 0x0000004018187836 */ /* 0x000fe20000000000 */
[----:B------:R-:W-:Y:S01]  /*9260*/  UMOV UR21, 0x30000 ;  /* 0x0003000000157882 */ /* 0x000fe20000000000 */
[----:B------:R-:W-:-:S02]  /*9270*/  SEL R14, RZ, 0x1, P0 ;  /* 0x00000001ff0e7807 */ /* 0x000fc40000000000 */
[----:B------:R-:W-:Y:S01]  /*9280*/  UMOV UR8, UR16 ;  /* 0x0000001000087c82 */ /* 0x000fe20008000000 */
[----:B------:R-:W-:Y:S01]  /*9290*/  SEL R7, R7, RZ, P0 ;  /* 0x000000ff07077207 */ /* 0x000fe20000000000 */
[----:B------:R0:W-:Y:S01]  /*92a0*/  UTMALDG.3D [UR8], [UR6], desc[UR14] ;  /* 0x00000e08060075b4 */ /* 0x0001e20008011000 */
[----:B------:R-:W-:Y:S01]  /*92b0*/  LOP3.LUT R5, R5, R14, RZ, 0x3c, !PT ;  /* 0x0000000e05057212 */ /* 0x000fe200078e3cff */
[----:B0-----:R-:W-:Y:S01]  /*92c0*/  UMOV UR11, UR20 ;  /* 0x00000014000b7c82 */ /* 0x001fe20008000000 */
[----:B------:R-:W-:Y:S02]  /*92d0*/  UMOV UR8, UR5 ;  /* 0x0000000500087c82 */ /* 0x000fe40008000000 */
[----:B------:R0:W-:Y:S02]  /*92e0*/  UTMALDG.3D.MULTICAST [UR8], [UR26], UR21, desc[UR14] ;  /* 0x00000e081a0073b4 */ /* 0x0001e40008011815 */
[----:B0-----:R-:W-:Y:S05]  /*92f0*/  @P1 BRA `(.L_x_306) ;  /* 0xfffffffc00441947 */ /* 0x001fea000383ffff */
.L_x_303:
[----:B------:R-:W-:Y:S05]  /*9300*/  BSYNC B1 ;  /* 0x0000000000017941 */ /* 0x000fea0003800000 */
.L_x_302:
[----:B------:R-:W-:Y:S01]  /*9310*/  LOP3.LUT P1, RZ, R9, 0xff, RZ, 0xc0, !PT ;  /* 0x000000ff09ff7812 */ /* 0x000fe2000782c0ff */
[C---:B------:R-:W-:Y:S01]  /*9320*/  IMAD.IADD R6, R10.reuse, 0x1, R3 ;  /* 0x000000010a067824 */ /* 0x040fe200078e0203 */
[----:B------:R-:W-:Y:S01]  /*9330*/  ULDC.64 UR6, c[0x0][0x650] ;  /* 0x0001940000067ab9 */ /* 0x000fe20000000a00 */
[----:B------:R-:W-:Y:S01]  /*9340*/  ISETP.GE.U32.AND P2, PT, R10, 0x3, PT ;  /* 0x000000030a00780c */ /* 0x000fe20003f46070 */
[----:B------:R-:W-:Y:S01]  /*9350*/  BSSY B1, `(.L_x_307) ;  /* 0x000006c000017945 */ /* 0x000fe20003800000 */
[----:B------:R-:W-:Y:S01]  /*9360*/  IMAD.MOV.U32 R21, RZ, RZ, -0x1 ;  /* 0xffffffffff157424 */ /* 0x000fe200078e00ff */
[----:B------:R-:W-:Y:S01]  /*9370*/  ISETP.GT.U32.AND P0, PT, R6, 0x2, PT ;  /* 0x000000020600780c */ /* 0x000fe20003f04070 */
[----:B------:R-:W-:Y:S01]  /*9380*/  IMAD.MOV.U32 R20, RZ, RZ, -0x1 ;  /* 0xffffffffff147424 */ /* 0x000fe200078e00ff */
[----:B------:R-:W-:Y:S02]  /*9390*/  PRMT R9, RZ, 0x7610, R9 ;  /* 0x00007610ff097816 */ /* 0x000fe40000000009 */
[----:B------:R-:W-:-:S03]  /*93a0*/  ISETP.LT.U32.AND P0, PT, R10, 0x3, P0 ;  /* 0x000000030a00780c */ /* 0x000fc60000701070 */
[----:B------:R-:W0:Y:S01]  /*93b0*/  @P1 S2R R5, SR_CgaCtaId ;  /* 0x0000000000051919 */ /* 0x000e220000008800 */
[----:B------:R-:W-:-:S04]  /*93c0*/  @P1 MOV R4, 0x400 ;  /* 0x0000040000041802 */ /* 0x000fc80000000f00 */
[----:B0-----:R-:W-:Y:S01]  /*93d0*/  @P1 LEA R3, R5, R4, 0x18 ;  /* 0x0000000405031211 */ /* 0x001fe200078ec0ff */
[----:B------:R-:W-:-:S03]  /*93e0*/  IMAD.WIDE.U32 R4, R6, -0x55555555, RZ ;  /* 0xaaaaaaab06047825 */ /* 0x000fc600078e00ff */
[----:B------:R0:W-:Y:S01]  /*93f0*/  @P1 SYNCS.ARRIVE.TRANS64.A1T0 RZ, [R3+URZ+0x48], RZ ;  /* 0x000048ff03ff19a7 */ /* 0x0001e2000810003f */
[----:B------:R-:W-:Y:S02]  /*9400*/  IADD3 R16, P1, R16, UR22, RZ ;  /* 0x0000001610107c10 */ /* 0x000fe4000ff3e0ff */
[----:B------:R-:W-:Y:S02]  /*9410*/  SHF.R.U32.HI R5, RZ, 0x1, R5 ;  /* 0x00000001ff057819 */ /* 0x000fe40000011605 */
[----:B------:R-:W-:Y:S02]  /*9420*/  IADD3.X R17, R17, UR13, RZ, P1, !PT ;  /* 0x0000000d11117c10 */ /* 0x000fe40008ffe4ff */
[----:B------:R-:W-:Y:S02]  /*9430*/  PRMT R4, RZ, 0x7610, R4 ;  /* 0x00007610ff047816 */ /* 0x000fe40000000004 */
[----:B0-----:R-:W-:Y:S02]  /*9440*/  SEL R3, RZ, 0x1, !P0 ;  /* 0x00000001ff037807 */ /* 0x001fe40004000000 */
[----:B------:R-:W-:-:S02]  /*9450*/  ISETP.GE.U32.AND P0, PT, R16, UR6, PT ;  /* 0x0000000610007c0c */ /* 0x000fc4000bf06070 */
[----:B------:R-:W-:Y:S01]  /*9460*/  LOP3.LUT R0, R0, R3, RZ, 0x3c, !PT ;  /* 0x0000000300007212 */ /* 0x000fe200078e3cff */
[----:B------:R-:W-:Y:S01]  /*9470*/  IMAD R3, R5, -0x3, R6 ;  /* 0xfffffffd05037824 */ /* 0x000fe200078e0206 */
[----:B------:R-:W-:Y:S01]  /*9480*/  ISETP.GE.U32.AND.EX P0, PT, R17, UR7, PT, P0 ;  /* 0x0000000711007c0c */ /* 0x000fe2000bf06100 */
[----:B------:R-:W-:Y:S01]  /*9490*/  IMAD.MOV.U32 R6, RZ, RZ, -0x1 ;  /* 0xffffffffff067424 */ /* 0x000fe200078e00ff */
[----:B------:R-:W-:-:S11]  /*94a0*/  @P2 LOP3.LUT R0, R0, 0x1, R5, 0x78, !PT ;  /* 0x0000000100002812 */ /* 0x000fd600078e7805 */
[----:B------:R-:W-:Y:S05]  /*94b0*/  @P0 BRA `(.L_x_308) ;  /* 0x0000000400540947 */ /* 0x000fea0003800000 */
[----:B------:R-:W0:Y:S01]  /*94c0*/  S2R R15, SR_CTAID.X ;  /* 0x00000000000f7919 */ /* 0x000e220000002500 */
[----:B------:R-:W-:Y:S01]  /*94d0*/  ULDC.64 UR6, c[0x0][0x628] ;  /* 0x00018a0000067ab9 */ /* 0x000fe20000000a00 */
[----:B------:R-:W-:Y:S01]  /*94e0*/  ULDC UR8, c[0x0][0x630] ;  /* 0x00018c0000087ab9 */ /* 0x000fe20000000800 */
[----:B------:R-:W-:Y:S01]  /*94f0*/  ISETP.NE.U32.AND P0, PT, RZ, UR6, PT ;  /* 0x00000006ff007c0c */ /* 0x000fe2000bf05070 */
[----:B------:R-:W1:Y:S01]  /*9500*/  S2R R20, SR_CTAID.Y ;  /* 0x0000000000147919 */ /* 0x000e620000002600 */
[----:B------:R-:W-:Y:S01]  /*9510*/  ULDC UR9, c[0x0][0x150] ;  /* 0x0000540000097ab9 */ /* 0x000fe20000000800 */
[----:B------:R-:W-:Y:S01]  /*9520*/  IMAD.MOV.U32 R4, RZ, RZ, R16 ;  /* 0x000000ffff047224 */ /* 0x000fe200078e0010 */
[----:B------:R-:W-:Y:S01]  /*9530*/  ISETP.NE.AND.EX P0, PT, RZ, UR7, PT, P0 ;  /* 0x00000007ff007c0c */ /* 0x000fe2000bf05300 */
[----:B------:R-:W-:Y:S01]  /*9540*/  IMAD.MOV.U32 R5, RZ, RZ, R17 ;  /* 0x000000ffff057224 */ /* 0x000fe200078e0011 */
[----:B0-----:R-:W-:-:S11]  /*9550*/  I2FP.F32.U32 R22, R15 ;  /* 0x0000000f00167245 */ /* 0x001fd60000201000 */
[----:B------:R-:W-:Y:S05]  /*9560*/  @!P0 BRA `(.L_x_309) ;  /* 0x0000000000288947 */ /* 0x000fea0003800000 */
[----:B------:R-:W-:Y:S02]  /*9570*/  ULDC UR5, c[0x0][0x634] ;  /* 0x00018d0000057ab9 */ /* 0x000fe40000000800 */
[----:B------:R-:W-:-:S05]  /*9580*/  IADD3 R5, P0, R16, UR5, RZ ;  /* 0x0000000510057c10 */ /* 0x000fca000ff1e0ff */
[----:B------:R-:W-:-:S04]  /*9590*/  IMAD.X R21, RZ, RZ, R17, P0 ;  /* 0x000000ffff157224 */ /* 0x000fc800000e0611 */
[----:B------:R-:W-:-:S04]  /*95a0*/  IMAD.WIDE.U32 R6, R21, UR6, RZ ;  /* 0x0000000615067c25 */ /* 0x000fc8000f8e00ff */
[----:B------:R-:W-:-:S04]  /*95b0*/  IMAD.WIDE.U32 R6, P0, R5, UR7, R6 ;  /* 0x0000000705067c25 */ /* 0x000fc8000f800006 */
[----:B------:R-:W-:-:S04]  /*95c0*/  IMAD.WIDE.U32 R4, R5, UR6, RZ ;  /* 0x0000000605047c25 */ /* 0x000fc8000f8e00ff */
[----:B------:R-:W-:Y:S01]  /*95d0*/  IMAD.MOV.U32 R4, RZ, RZ, R7 ;  /* 0x000000ffff047224 */ /* 0x000fe200078e0007 */
[----:B------:R-:W-:Y:S01]  /*95e0*/  IADD3 RZ, P1, R5, R6, RZ ;  /* 0x0000000605ff7210 */ /* 0x000fe20007f3e0ff */
[----:B------:R-:W-:-:S04]  /*95f0*/  IMAD.X R5, RZ, RZ, RZ, P0 ;  /* 0x000000ffff057224 */ /* 0x000fc800000e06ff */
[----:B------:R-:W-:-:S08]  /*9600*/  IMAD.WIDE.U32.X R4, R21, UR7, R4, P1 ;  /* 0x0000000715047c25 */ /* 0x000fd000088e0404 */
.L_x_309:
[--C-:B------:R-:W-:Y:S01]  /*9610*/  SHF.R.U64 R14, R4, UR8, R5.reuse ;  /* 0x00000008040e7c19 */ /* 0x100fe20008001205 */
[----:B------:R-:W-:Y:S01]  /*9620*/  FMUL R22, R22, UR9 ;  /* 0x0000000916167c20 */ /* 0x000fe20008400000 */
[----:B------:R-:W-:Y:S01]  /*9630*/  SHF.R.U32.HI R4, RZ, UR8, R5 ;  /* 0x00000008ff047c19 */ /* 0x000fe20008011605 */
[----:B------:R-:W0:Y:S01]  /*9640*/  LDC R6, c[0x0][0x144] ;  /* 0x00005100ff067b82 */ /* 0x000e220000000800 */
[----:B------:R-:W-:Y:S01]  /*9650*/  IADD3 R5, P0, RZ, -R14, RZ ;  /* 0x8000000eff057210 */ /* 0x000fe20007f1e0ff */
[----:B------:R-:W-:Y:S01]  /*9660*/  ULDC UR5, c[0x0][0x154] ;  /* 0x0000550000057ab9 */ /* 0x000fe20000000800 */
[----:B-1----:R-:W-:Y:S01]  /*9670*/  I2FP.F32.U32 R7, R20 ;  /* 0x0000001400077245 */ /* 0x002fe20000201000 */
[----:B------:R-:W1:Y:S01]  /*9680*/  F2I.U32.TRUNC.NTZ R22, R22 ;  /* 0x0000001600167305 */ /* 0x000e62000020f000 */
[----:B------:R-:W-:Y:S01]  /*9690*/  ULDC.64 UR6, c[0x0][0x620] ;  /* 0x0001880000067ab9 */ /* 0x000fe20000000a00 */
[----:B------:R-:W-:Y:S01]  /*96a0*/  IMAD.X R4, RZ, RZ, ~R4, P0 ;  /* 0x000000ffff047224 */ /* 0x000fe200000e0e04 */
[----:B------:R-:W-:Y:S01]  /*96b0*/  ISETP.NE.AND P2, PT, R2, 0x1, PT ;  /* 0x000000010200780c */ /* 0x000fe20003f45270 */
[----:B------:R-:W-:Y:S01]  /*96c0*/  FMUL R23, R7, UR5 ;  /* 0x0000000507177c20 */ /* 0x000fe20008400000 */
[----:B------:R-:W2:Y:S01]  /*96d0*/  LDC R25, c[0x0][0x148] ;  /* 0x00005200ff197b82 */ /* 0x000ea20000000800 */
[----:B------:R-:W-:Y:S01]  /*96e0*/  IMAD R4, R4, UR6, RZ ;  /* 0x0000000604047c24 */ /* 0x000fe2000f8e02ff */
[----:B------:R-:W-:-:S03]  /*96f0*/  ULDC UR5, c[0x0][0x618] ;  /* 0x0001860000057ab9 */ /* 0x000fc60000000800 */
[----:B------:R-:W3:Y:S01]  /*9700*/  F2I.U32.TRUNC.NTZ R23, R23 ;  /* 0x0000001700177305 */ /* 0x000ee2000020f000 */
[C---:B------:R-:W-:Y:S02]  /*9710*/  IMAD R7, R5.reuse, UR7, R4 ;  /* 0x0000000705077c24 */ /* 0x040fe4000f8e0204 */
[----:B------:R-:W-:Y:S01]  /*9720*/  IMAD.WIDE.U32 R4, R5, UR6, R16 ;  /* 0x0000000605047c25 */ /* 0x000fe2000f8e0010 */
[----:B------:R-:W-:Y:S02]  /*9730*/  ULDC.64 UR6, c[0x0][0x640] ;  /* 0x0001900000067ab9 */ /* 0x000fe40000000a00 */
[----:B------:R-:W-:Y:S01]  /*9740*/  ISETP.NE.U32.AND P0, PT, RZ, UR6, PT ;  /* 0x00000006ff007c0c */ /* 0x000fe2000bf05070 */
[----:B------:R-:W-:Y:S02]  /*9750*/  IMAD.IADD R5, R5, 0x1, R7 ;  /* 0x0000000105057824 */ /* 0x000fe400078e0207 */
[----:B-1----:R-:W-:Y:S01]  /*9760*/  IMAD.MOV R22, RZ, RZ, -R22 ;  /* 0x000000ffff167224 */ /* 0x002fe200078e0a16 */
[----:B------:R-:W-:-:S02]  /*9770*/  ISETP.NE.AND.EX P0, PT, RZ, UR7, PT, P0 ;  /* 0x00000007ff007c0c */ /* 0x000fc4000bf05300 */
[----:B------:R-:W-:Y:S01]  /*9780*/  SHF.R.U64 R21, R4, UR5, R5 ;  /* 0x0000000504157c19 */ /* 0x000fe20008001205 */
[----:B0-----:R-:W-:Y:S01]  /*9790*/  IMAD R15, R6, R22, R15 ;  /* 0x00000016060f7224 */ /* 0x001fe200078e020f */
[----:B------:R-:W-:Y:S01]  /*97a0*/  SHF.R.U32.HI R4, RZ, UR5, R5 ;  /* 0x00000005ff047c19 */ /* 0x000fe20008011605 */
[----:B------:R-:W-:Y:S01]  /*97b0*/  ULDC UR5, c[0x0][0x608] ;  /* 0x0001820000057ab9 */ /* 0x000fe20000000800 */
[----:B---3--:R-:W-:Y:S02]  /*97c0*/  IMAD.MOV R6, RZ, RZ, -R23 ;  /* 0x000000ffff067224 */ /* 0x008fe400078e0a17 */
[--C-:B------:R-:W-:Y:S02]  /*97d0*/  SHF.R.U64 R22, R21, UR5, R4.reuse ;  /* 0x0000000515167c19 */ /* 0x100fe40008001204 */
[----:B------:R-:W-:Y:S01]  /*97e0*/  SHF.R.U32.HI R5, RZ, UR5, R4 ;  /* 0x00000005ff057c19 */ /* 0x000fe20008011604 */
[----:B------:R-:W-:Y:S01]  /*97f0*/  ULDC UR5, c[0x0][0x658] ;  /* 0x0001960000057ab9 */ /* 0x000fe20000000800 */
[----:B--2---:R-:W-:-:S02]  /*9800*/  @P2 IMAD R15, R25, R6, R20 ;  /* 0x00000006190f2224 */ /* 0x004fc400078e0214 */
[--C-:B------:R-:W-:Y:S02]  /*9810*/  SHF.R.U64 R20, R22, UR5, R5.reuse ;  /* 0x0000000516147c19 */ /* 0x100fe40008001205 */
[----:B------:R-:W-:-:S03]  /*9820*/  SHF.R.U32.HI R23, RZ, UR5, R5 ;  /* 0x00000005ff177c19 */ /* 0x000fc60008011605 */
[----:B------:R-:W-:Y:S02]  /*9830*/  IMAD.MOV.U32 R6, RZ, RZ, R20 ;  /* 0x000000ffff067224 */ /* 0x000fe400078e0014 */
[----:B------:R-:W-:Y:S01]  /*9840*/  IMAD.MOV.U32 R5, RZ, RZ, R23 ;  /* 0x000000ffff057224 */ /* 0x000fe200078e0017 */
[----:B------:R-:W-:Y:S06]  /*9850*/  @!P0 BRA `(.L_x_310) ;  /* 0x00000000002c8947 */ /* 0x000fec0003800000 */
        /* <DEDUP_REMOVED lines=9> */
[----:B------:R-:W-:-:S04]  /*98f0*/  IMAD.WIDE.U32.X R4, R23, UR7, R4, P1 ;  /* 0x0000000717047c25 */ /* 0x000fc800088e0404 */
[----:B------:R-:W-:-:S07]  /*9900*/  IMAD.MOV.U32 R6, RZ, RZ, R4 ;  /* 0x000000ffff067224 */ /* 0x000fce00078e0004 */
.L_x_310:
[----:B------:R-:W-:Y:S01]  /*9910*/  ULDC UR5, c[0x0][0x648] ;  /* 0x0001920000057ab9 */ /* 0x000fe20000000800 */
[----:B------:R-:W-:Y:S01]  /*9920*/  LOP3.LUT R4, R22, UR17, RZ, 0xc0, !PT ;  /* 0x0000001116047c12 */ /* 0x000fe2000f8ec0ff */
[----:B------:R-:W-:Y:S01]  /*9930*/  ULDC UR6, c[0x0][0x610] ;  /* 0x0001840000067ab9 */ /* 0x000fe20000000800 */
[----:B------:R-:W-:Y:S01]  /*9940*/  SHF.R.U64 R5, R6, UR5, R5 ;  /* 0x0000000506057c19 */ /* 0x000fe20008001205 */
[----:B------:R-:W-:Y:S01]  /*9950*/  ULDC UR5, c[0x0][0x638] ;  /* 0x00018e0000057ab9 */ /* 0x000fe20000000800 */
[----:B------:R-:W-:-:S03]  /*9960*/  LOP3.LUT R21, R21, UR4, RZ, 0xc0, !PT ;  /* 0x0000000415157c12 */ /* 0x000fc6000f8ec0ff */
[----:B------:R-:W-:Y:S02]  /*9970*/  IMAD.MOV R7, RZ, RZ, -R5 ;  /* 0x000000ffff077224 */ /* 0x000fe400078e0a05 */
[----:B------:R-:W-:Y:S02]  /*9980*/  IMAD R4, R5, UR18, R4 ;  /* 0x0000001205047c24 */ /* 0x000fe4000f8e0204 */
[----:B------:R-:W-:Y:S01]  /*9990*/  IMAD R20, R7, UR5, R20 ;  /* 0x0000000507147c24 */ /* 0x000fe2000f8e0214 */
[----:B------:R-:W-:Y:S01]  /*99a0*/  ULDC UR5, c[0x0][0x600] ;  /* 0x0001800000057ab9 */ /* 0x000fe20000000800 */
[----:B------:R-:W-:Y:S02]  /*99b0*/  IMAD R15, R4, UR6, R15 ;  /* 0x00000006040f7c24 */ /* 0x000fe4000f8e020f */
[----:B------:R-:W-:Y:S02]  /*99c0*/  IMAD R6, R20, UR5, R21 ;  /* 0x0000000514067c24 */ /* 0x000fe4000f8e0215 */
[----:B------:R-:W-:-:S03]  /*99d0*/  IMAD.MOV.U32 R4, RZ, RZ, 0x1 ;  /* 0x00000001ff047424 */ /* 0x000fc600078e00ff */
[----:B------:R-:W-:Y:S02]  /*99e0*/  SEL R20, R6, R15, !P2 ;  /* 0x0000000f06147207 */ /* 0x000fe40005000000 */
[----:B------:R-:W-:Y:S01]  /*99f0*/  SEL R21, R15, R6, !P2 ;  /* 0x000000060f157207 */ /* 0x000fe20005000000 */
[----:B------:R-:W-:-:S07]  /*9a00*/  IMAD.MOV.U32 R6, RZ, RZ, R14 ;  /* 0x000000ffff067224 */ /* 0x000fce00078e000e */
.L_x_308:
[----:B------:R-:W-:Y:S05]  /*9a10*/  BSYNC B1 ;  /* 0x0000000000017941 */ /* 0x000fea0003800000 */
.L_x_307:
[----:B------:R-:W-:-:S13]  /*9a20*/  LOP3.LUT P0, RZ, R4, 0xff, RZ, 0xc0, !PT ;  /* 0x000000ff04ff7812 */ /* 0x000fda000780c0ff */
[----:B------:R-:W-:Y:S05]  /*9a30*/  @P0 BRA `(.L_x_311) ;  /* 0xfffffff400400947 */ /* 0x000fea000383ffff */
[----:B------:R-:W-:Y:S05]  /*9a40*/  BSYNC B0 ;  /* 0x0000000000007941 */ /* 0x000fea0003800000 */
.L_x_300:
[----:B------:R-:W-:-:S03]  /*9a50*/  UMOV UR5, 0xffffffff ;  /* 0xffffffff00057882 */ /* 0x000fc60000000000 */
[----:B------:R-:W-:Y:S05]  /*9a60*/  BRA.DIV UR5, `(.L_x_312) ;  /* 0x0000000205f07947 */ /* 0x000fea000b800000 */
[----:B------:R-:W-:-:S13]  /*9a70*/  ELECT P6, URZ, PT ;  /* 0x00000000003f782f */ /* 0x000fda00038c0000 */
.L_x_325:
[----:B------:R-:W-:Y:S04]  /*9a80*/  BSSY B0, `(.L_x_313) ;  /* 0x0000022000007945 */ /* 0x000fe80003800000 */
[----:B------:R-:W-:Y:S05]  /*9a90*/  @!P6 BRA `(.L_x_314) ;  /* 0x000000000080e947 */ /* 0x000fea0003800000 */
[----:B------:R-:W-:-:S04]  /*9aa0*/  LOP3.LUT R19, R19, 0x2, RZ, 0xfc, !PT ;  /* 0x0000000213137812 */ /* 0x000fc800078efcff */
[----:B------:R-:W-:-:S13]  /*9ab0*/  ISETP.NE.AND P0, PT, R19, 0x3, PT ;  /* 0x000000031300780c */ /* 0x000fda0003f05270 */
[----:B------:R-:W-:Y:S05]  /*9ac0*/  @!P0 BRA `(.L_x_315) ;  /* 0x0000000000048947 */ /* 0x000fea0003800000 */
[----:B------:R-:W-:Y:S01]  /*9ad0*/  BPT.TRAP 0x1 ;  /* 0x000000040000795c */ /* 0x000fe20000300000 */
.L_x_315:
[----:B------:R-:W0:Y:S01]  /*9ae0*/  S2R R5, SR_CgaCtaId ;  /* 0x0000000000057919 */ /* 0x000e220000008800 */
[----:B------:R-:W-:Y:S02]  /*9af0*/  MOV R2, 0x400 ;  /* 0x0000040000027802 */ /* 0x000fe40000000f00 */
[----:B------:R-:W-:Y:S02]  /*9b00*/  SHF.L.U32 R4, R0, 0x1f, RZ ;  /* 0x0000001f00047819 */ /* 0x000fe400000006ff */
[----:B0-----:R-:W-:-:S05]  /*9b10*/  LEA R2, R5, R2, 0x18 ;  /* 0x0000000205027211 */ /* 0x001fca00078ec0ff */
[----:B------:R-:W-:-:S04]  /*9b20*/  VIADD R2, R2, 0x18 ;  /* 0x0000001802027836 */ /* 0x000fc80000000000 */
[C---:B------:R-:W-:Y:S02]  /*9b30*/  IMAD R7, R3.reuse, 0x8, R2 ;  /* 0x0000000803077824 */ /* 0x040fe400078e0202 */
[----:B------:R-:W-:Y:S02]  /*9b40*/  VIADD R3, R3, 0x1 ;  /* 0x0000000103037836 */ /* 0x000fe40000000000 */
[----:B------:R-:W0:Y:S03]  /*9b50*/  SYNCS.PHASECHK.TRANS64.TRYWAIT P0, [R7+URZ], R4 ;  /* 0x00000004070075a7 */ /* 0x000e26000800017f */
[----:B------:R-:W-:-:S04]  /*9b60*/  ISETP.NE.AND P1, PT, R3, 0x3, PT ;  /* 0x000000030300780c */ /* 0x000fc80003f25270 */
[----:B------:R-:W-:Y:S02]  /*9b70*/  SEL R5, RZ, 0x1, P1 ;  /* 0x00000001ff057807 */ /* 0x000fe40000800000 */
[----:B------:R-:W-:Y:S02]  /*9b80*/  SEL R3, R3, RZ, P1 ;  /* 0x000000ff03037207 */ /* 0x000fe40000800000 */
[----:B------:R-:W-:-:S03]  /*9b90*/  LOP3.LUT R9, R0, R5, RZ, 0x3c, !PT ;  /* 0x0000000500097212 */ /* 0x000fc600078e3cff */
[----:B------:R-:W-:Y:S01]  /*9ba0*/  IMAD R6, R3, 0x8, R2 ;  /* 0x0000000803067824 */ /* 0x000fe200078e0202 */
[----:B------:R-:W-:Y:S01]  /*9bb0*/  SHF.L.U32 R5, R9, 0x1f, RZ ;  /* 0x0000001f09057819 */ /* 0x000fe200000006ff */
[----:B0-----:R-:W-:Y:S06]  /*9bc0*/  @!P0 BRA `(.L_x_316) ;  /* 0x0000000000b88947 */ /* 0x001fec0003800000 */
.L_x_326:
[----:B------:R-:W1:Y:S01]  /*9bd0*/  SYNCS.PHASECHK.TRANS64.TRYWAIT P0, [R6+URZ], R5 ;  /* 0x00000005060075a7 */ /* 0x000e62000800017f */
[----:B------:R-:W-:-:S05]  /*9be0*/  VIADD R0, R3, 0x1 ;  /* 0x0000000103007836 */ /* 0x000fca0000000000 */
[----:B------:R-:W-:-:S04]  /*9bf0*/  ISETP.NE.AND P1, PT, R0, 0x3, PT ;  /* 0x000000030000780c */ /* 0x000fc80003f25270 */
[----:B0-----:R-:W-:Y:S02]  /*9c00*/  SEL R4, RZ, 0x1, P1 ;  /* 0x00000001ff047807 */ /* 0x001fe40000800000 */
[----:B------:R-:W-:Y:S02]  /*9c10*/  SEL R3, R0, RZ, P1 ;  /* 0x000000ff00037207 */ /* 0x000fe40000800000 */
[----:B------:R-:W-:Y:S01]  /*9c20*/  LOP3.LUT R0, R9, R4, RZ, 0x3c, !PT ;  /* 0x0000000409007212 */ /* 0x000fe200078e3cff */
[----:B-1----:R-:W-:Y:S06]  /*9c30*/  @!P0 BRA `(.L_x_317) ;  /* 0x0000000000b08947 */ /* 0x002fec0003800000 */
.L_x_327:
[----:B------:R-:W-:Y:S01]  /*9c40*/  IMAD R3, R3, 0x8, R2 ;  /* 0x0000000803037824 */ /* 0x000fe200078e0202 */
[----:B------:R-:W-:-:S07]  /*9c50*/  SHF.L.U32 R0, R0, 0x1f, RZ ;  /* 0x0000001f00007819 */ /* 0x000fce00000006ff */
.L_x_318:
[----:B-1----:R1:W2:Y:S02]  /*9c60*/  SYNCS.PHASECHK.TRANS64.TRYWAIT P0, [R3+URZ], R0 ;  /* 0x00000000030075a7 */ /* 0x0022a4000800017f */
[----:B--2---:R-:W-:Y:S05]  /*9c70*/  @!P0 NANOSLEEP.SYNCS 0x989680 ;  /* 0x009896800000895d */ /* 0x004fea0003900000 */
[----:B------:R-:W2:Y:S02]  /*9c80*/  @!P0 SYNCS.PHASECHK.TRANS64 P0, [R3+URZ], R0 ;  /* 0x00000000030085a7 */ /* 0x000ea4000800007f */
[----:B--2---:R-:W-:Y:S05]  /*9c90*/  @!P0 BRA `(.L_x_318) ;  /* 0xfffffffc00f08947 */ /* 0x004fea000383ffff */
.L_x_314:
[----:B------:R-:W-:Y:S05]  /*9ca0*/  BSYNC B0 ;  /* 0x0000000000007941 */ /* 0x000fea0003800000 */
.L_x_313:
[----:B------:R-:W-:Y:S05]  /*9cb0*/  EXIT ;  /* 0x000000000000794d */ /* 0x000fea0003800000 */
.L_x_21:
[----:B----4-:R4:W0:Y:S02]  /*9cc0*/  SYNCS.PHASECHK.TRANS64.TRYWAIT P1, [R3+URZ], R0 ;  /* 0x00000000030075a7 */ /* 0x010824000802017f */
[----:B0-----:R-:W-:Y:S05]  /*9cd0*/  @!P1 NANOSLEEP.SYNCS 0x989680 ;  /* 0x009896800000995d */ /* 0x001fea0003900000 */
[----:B------:R-:W0:Y:S02]  /*9ce0*/  @!P1 SYNCS.PHASECHK.TRANS64 P1, [R3+URZ], R0 ;  /* 0x00000000030095a7 */ /* 0x000e24000802007f */
[----:B0-----:R-:W-:Y:S05]  /*9cf0*/  @!P1 BRA `(.L_x_21) ;  /* 0xfffffffc00f09947 */ /* 0x001fea000383ffff */
[----:B------:R-:W-:Y:S05]  /*9d00*/  BRA `(.L_x_20) ;  /* 0xffffff7400fc7947 */ /* 0x000fea000383ffff */
.L_x_26:
[----:B-1----:R1:W3:Y:S02]  /*9d10*/  SYNCS.PHASECHK.TRANS64.TRYWAIT P1, [R5+URZ], R4 ;  /* 0x00000004050075a7 */ /* 0x0022e4000802017f */
[----:B---3--:R-:W-:Y:S05]  /*9d20*/  @!P1 NANOSLEEP.SYNCS 0x989680 ;  /* 0x009896800000995d */ /* 0x008fea0003900000 */
[----:B------:R-:W3:Y:S02]  /*9d30*/  @!P1 SYNCS.PHASECHK.TRANS64 P1, [R5+URZ], R4 ;  /* 0x00000004050095a7 */ /* 0x000ee4000802007f */
[----:B---3--:R-:W-:Y:S05]  /*9d40*/  @!P1 BRA `(.L_x_26) ;  /* 0xfffffffc00f09947 */ /* 0x008fea000383ffff */
[----:B------:R-:W-:Y:S05]  /*9d50*/  BRA `(.L_x_25) ;  /* 0xffffff7800ac7947 */ /* 0x000fea000383ffff */
.L_x_301:
[----:B------:R-:W-:Y:S01]  /*9d60*/  BSSY B1, `(.L_x_319) ;  /* 0x0000006000017945 */ /* 0x000fe20003800000 */
[----:B------:R-:W-:-:S07]  /*9d70*/  IMAD.MOV.U32 R15, RZ, RZ, -0x1 ;  /* 0xffffffffff0f7424 */ /* 0x000fce00078e00ff */
[----:B------:R-:W-:Y:S05]  /*9d80*/  WARPSYNC.COLLECTIVE R15, `(.L_x_320) ;  /* 0x000000000f0c7348 */ /* 0x000fea0003c00000 */
[----:B------:R-:W-:Y:S02]  /*9d90*/  ELECT P6, UR62, PT ;  /* 0x00000000003e782f */ /* 0x000fe400038c0000 */
[----:B------:R-:W-:Y:S01]  /*9da0*/  MOV R14, UR62 ;  /* 0x0000003e000e7c02 */ /* 0x000fe20008000f00 */
[----:B------:R-:W-:Y:S10]  /*9db0*/  ENDCOLLECTIVE ;  /* 0x000000000000791b */ /* 0x000ff40003800000 */
.L_x_320:
[----:B------:R-:W-:Y:S05]  /*9dc0*/  BSYNC B1 ;  /* 0x0000000000017941 */ /* 0x000fea0003800000 */
.L_x_319:
[----:B------:R-:W-:Y:S05]  /*9dd0*/  BRA `(.L_x_321) ;  /* 0xfffffff000647947 */ /* 0x000fea000383ffff */
.L_x_304:
[----:B-1----:R1:W2:Y:S02]  /*9de0*/  SYNCS.PHASECHK.TRANS64.TRYWAIT P0, [R23+URZ+0x18], R14 ;  /* 0x0000180e170075a7 */ /* 0x0022a4000800017f */
[----:B--2---:R-:W-:Y:S05]  /*9df0*/  @!P0 NANOSLEEP.SYNCS 0x989680 ;  /* 0x009896800000895d */ /* 0x004fea0003900000 */
[----:B------:R-:W2:Y:S02]  /*9e00*/  @!P0 SYNCS.PHASECHK.TRANS64 P0, [R23+URZ+0x18], R14 ;  /* 0x0000180e170085a7 */ /* 0x000ea4000800007f */
[----:B--2---:R-:W-:Y:S05]  /*9e10*/  @!P0 BRA `(.L_x_304) ;  /* 0xfffffffc00f08947 */ /* 0x004fea000383ffff */
[----:B------:R-:W-:Y:S05]  /*9e20*/  BRA `(.L_x_322) ;  /* 0xfffffff0009c7947 */ /* 0x000fea000383ffff */
.L_x_312:
[----:B------:R-:W-:Y:S01]  /*9e30*/  BSSY B0, `(.L_x_323) ;  /* 0x0000006000007945 */ /* 0x000fe20003800000 */
[----:B------:R-:W-:-:S07]  /*9e40*/  IMAD.MOV.U32 R15, RZ, RZ, -0x1 ;  /* 0xffffffffff0f7424 */ /* 0x000fce00078e00ff */
[----:B------:R-:W-:Y:S05]  /*9e50*/  WARPSYNC.COLLECTIVE R15, `(.L_x_324) ;  /* 0x000000000f0c7348 */ /* 0x000fea0003c00000 */
[----:B------:R-:W-:Y:S02]  /*9e60*/  ELECT P6, UR62, PT ;  /* 0x00000000003e782f */ /* 0x000fe400038c0000 */
[----:B------:R-:W-:Y:S01]  /*9e70*/  MOV R14, UR62 ;  /* 0x0000003e000e7c02 */ /* 0x000fe20008000f00 */
[----:B------:R-:W-:Y:S10]  /*9e80*/  ENDCOLLECTIVE ;  /* 0x000000000000791b */ /* 0x000ff40003800000 */
.L_x_324:
[----:B------:R-:W-:Y:S05]  /*9e90*/  BSYNC B0 ;  /* 0x0000000000007941 */ /* 0x000fea0003800000 */
.L_x_323:
[----:B------:R-:W-:Y:S05]  /*9ea0*/  BRA `(.L_x_325) ;  /* 0xfffffff800f47947 */ /* 0x000fea000383ffff */
.L_x_316:
[----:B0-----:R0:W1:Y:S02]  /*9eb0*/  SYNCS.PHASECHK.TRANS64.TRYWAIT P0, [R7+URZ], R4 ;  /* 0x00000004070075a7 */ /* 0x001064000800017f */
[----:B-1----:R-:W-:Y:S05]  /*9ec0*/  @!P0 NANOSLEEP.SYNCS 0x989680 ;  /* 0x009896800000895d */ /* 0x002fea0003900000 */
[----:B------:R-:W1:Y:S02]  /*9ed0*/  @!P0 SYNCS.PHASECHK.TRANS64 P0, [R7+URZ], R4 ;  /* 0x00000004070085a7 */ /* 0x000e64000800007f */
[----:B-1----:R-:W-:Y:S05]  /*9ee0*/  @!P0 BRA `(.L_x_316) ;  /* 0xfffffffc00f08947 */ /* 0x002fea000383ffff */
[----:B------:R-:W-:Y:S05]  /*9ef0*/  BRA `(.L_x_326) ;  /* 0xfffffffc00347947 */ /* 0x000fea000383ffff */
.L_x_317:
[----:B0-----:R0:W1:Y:S02]  /*9f00*/  SYNCS.PHASECHK.TRANS64.TRYWAIT P0, [R6+URZ], R5 ;  /* 0x00000005060075a7 */ /* 0x001064000800017f */
[----:B-1----:R-:W-:Y:S05]  /*9f10*/  @!P0 NANOSLEEP.SYNCS 0x989680 ;  /* 0x009896800000895d */ /* 0x002fea0003900000 */
[----:B------:R-:W1:Y:S02]  /*9f20*/  @!P0 SYNCS.PHASECHK.TRANS64 P0, [R6+URZ], R5 ;  /* 0x00000005060085a7 */ /* 0x000e64000800007f */
[----:B-1----:R-:W-:Y:S05]  /*9f30*/  @!P0 BRA `(.L_x_317) ;  /* 0xfffffffc00f08947 */ /* 0x002fea000383ffff */
[----:B------:R-:W-:Y:S05]  /*9f40*/  BRA `(.L_x_327) ;  /* 0xfffffffc003c7947 */ /* 0x000fea000383ffff */
.L_x_328:
[----:B------:R-:W-:-:S00]  /*9f50*/  BRA `(.L_x_328) ;  /* 0xfffffffc00fc7947 */ /* 0x000fc0000383ffff */
[----:B------:R-:W-:-:S00]  /*9f60*/  NOP ;  /* 0x0000000000007918 */ /* 0x000fc00000000000 */
        /* <DEDUP_REMOVED lines=9> */
.L_x_329:


//--------------------- .nv.global.init           --------------------------
	.section	.nv.global.init,"aw",@progbits
.nv.global.init:
	.type		$str$22,@object
	.size		$str$22,($str$23 - $str$22)
$str$22:
        /*0000*/ 	.byte	0x6b, 0x5f, 0x74, 0x69, 0x6c, 0x65, 0x5f, 0x63, 0x6f, 0x75, 0x6e, 0x74, 0x20, 0x3e, 0x3d, 0x20
        /*0010*/ 	.byte	0x31, 0x00
	.type		$str$23,@object
	.size		$str$23,(__unnamed_1 - $str$23)
$str$23:
        /*0012*/ 	.byte	0x2f, 0x74, 0x6d, 0x70, 0x2f, 0x63, 0x75, 0x74, 0x6c, 0x61, 0x73, 0x73, 0x5f, 0x73, 0x77, 0x65
        /*0022*/ 	.byte	0x65, 0x70, 0x5f, 0x73, 0x72, 0x63, 0x2f, 0x69, 0x6e, 0x63, 0x6c, 0x75, 0x64, 0x65, 0x2f, 0x63
        /*0032*/ 	.byte	0x75, 0x74, 0x6c, 0x61, 0x73, 0x73, 0x2f, 0x67, 0x65, 0x6d, 0x6d, 0x2f, 0x63, 0x6f, 0x6c, 0x6c
        /*0042*/ 	.byte	0x65, 0x63, 0x74, 0x69, 0x76, 0x65, 0x2f, 0x73, 0x6d, 0x39, 0x30, 0x5f, 0x6d, 0x6d, 0x61, 0x5f
        /*0052*/ 	.byte	0x74, 0x6d, 0x61, 0x5f, 0x67, 0x6d, 0x6d, 0x61, 0x5f, 0x73, 0x73, 0x5f, 0x77, 0x61, 0x72, 0x70
        /*0062*/ 	.byte	0x73, 0x70, 0x65, 0x63, 0x69, 0x61, 0x6c, 0x69, 0x7a, 0x65, 0x64, 0x2e, 0x68, 0x70, 0x70, 0x00
	.type		__unnamed_1,@object
	.size		__unnamed_1,(.L_0 - __unnamed_1)
__unnamed_1:
        /*0072*/ 	.byte	0x76, 0x6f, 0x69, 0x64, 0x20, 0x63, 0x75, 0x74, 0x6c, 0x61, 0x73, 0x73, 0x3a, 0x3a, 0x67, 0x65
        /* <DEDUP_REMOVED lines=172> */
        /*0b42*/ 	.byte	0x69, 0x64, 0x65, 0x6e, 0x74, 0x69, 0x74, 0x79, 0x5d, 0x00
.L_0:


//--------------------- .nv.shared._ZN7cutlass13device_kernelINS_4gemm6kernel13GemmUniversalIN4cute5tupleIJiiiiEEENS1_10collective13CollectiveMmaINS1_34MainloopSm90TmaGmmaWarpSpecializedILi3ENS5_IJNS4_1CILi2EEENSA_ILi1EEESC_EEENS1_35KernelTmaWarpSpecializedCooperativeEEENS5_IJNSA_ILi128EEENSA_ILi256EEENSA_ILi64EEEEEEaNS5_IJlSC_lEEEaSK_NS4_8TiledMMAINS4_8MMA_AtomIJNS4_4SM904GMMA27MMA_64x256x32_S32S8S8_SS_TNEEEENS4_6LayoutISD_NS5_IJSC_NSA_ILi0EEESS_EEEEENS5_IJNS4_10UnderscoreESV_SV_EEEEENS4_13SM90_TMA_LOADENS4_14ComposedLayoutINS4_7SwizzleILi2ELi4ELi3EEENS4_18smem_ptr_flag_bitsILi8EEENSR_INS5_IJNSA_ILi8EEESI_EEENS5_IJSI_SC_EEEEEEEvNS4_8identityENS4_23SM90_TMA_LOAD_MULTICASTES18_vS19_EENS_8epilogue10collective6detail29Sm90TmaWarpSpecializedAdapterINS1D_15DefaultEpilogueIaSK_SK_NS1C_6thread17LinearCombinationIaLi1EiiLNS1H_9ScaleType4KindE0ELNS_15FloatRoundStyleE2EaEENS1_15EpilogueDefaultEEEEEvvEEEEvNT_6ParamsE --------------------------
	.section	.nv.shared._ZN7cutlass13device_kernelINS_4gemm6kernel13GemmUniversalIN4cute5tupleIJiiiiEEENS1_10collective13CollectiveMmaINS1_34MainloopSm90TmaGmmaWarpSpecializedILi3ENS5_IJNS4_1CILi2EEENSA_ILi1EEESC_EEENS1_35KernelTmaWarpSpecializedCooperativeEEENS5_IJNSA_ILi128EEENSA_ILi256EEENSA_ILi64EEEEEEaNS5_IJlSC_lEEEaSK_NS4_8TiledMMAINS4_8MMA_AtomIJNS4_4SM904GMMA27MMA_64x256x32_S32S8S8_SS_TNEEEENS4_6LayoutISD_NS5_IJSC_NSA_ILi0EEESS_EEEEENS5_IJNS4_10UnderscoreESV_SV_EEEEENS4_13SM90_TMA_LOADENS4_14ComposedLayoutINS4_7SwizzleILi2ELi4ELi3EEENS4_18smem_ptr_flag_bitsILi8EEENSR_INS5_IJNSA_ILi8EEESI_EEENS5_IJSI_SC_EEEEEEEvNS4_8identityENS4_23SM90_TMA_LOAD_MULTICASTES18_vS19_EENS_8epilogue10collective6detail29Sm90TmaWarpSpecializedAdapterINS1D_15DefaultEpilogueIaSK_SK_NS1C_6thread17LinearCombinationIaLi1EiiLNS1H_9ScaleType4KindE0ELNS_15FloatRoundStyleE2EaEENS1_15EpilogueDefaultEEEEEvvEEEEvNT_6ParamsE,"aw",@nobits
	.sectionflags	@""
	.align	16
	.zero		1024


//--------------------- .nv.shared.reserved.0     --------------------------
	.section	.nv.shared.reserved.0,"aw",@nobits
	.weak		__nv_reservedSMEM_offset_0_alias
	.size		__nv_reservedSMEM_offset_0_alias, 0, 0
	.other		__nv_reservedSMEM_offset_0_alias,@"STO_CUDA_RESERVED_SHARED STV_DEFAULT"
__nv_reservedSMEM_offset_0_alias:
	.zero		0


//--------------------- .nv.global                --------------------------
	.section	.nv.global,"aw",@nobits
.nv.global:
	.type		_ZN39_INTERNAL_a2eb8b31_4_k_cu_edf667a9_54014cute1_E,@object
	.size		_ZN39_INTERNAL_a2eb8b31_4_k_cu_edf667a9_54014cute1_E,(_ZN39_INTERNAL_a2eb8b31_4_k_cu_edf667a9_54014cuda3std3__45__cpo6cbeginE - _ZN39_INTERNAL_a2eb8b31_4_k_cu_edf667a9_54014cute1_E)
_ZN39_INTERNAL_a2eb8b31_4_k_cu_edf667a9_54014cute1_E:
	.zero		1
	.type		_ZN39_INTERNAL_a2eb8b31_4_k_cu_edf667a9_54014cuda3std3__45__cpo6cbeginE,@object
	.size		_ZN39_INTERNAL_a2eb8b31_4_k_cu_edf667a9_54014cuda3std3__45__cpo6cbeginE,(_ZN39_INTERNAL_a2eb8b31_4_k_cu_edf667a9_54014cuda3std3__48in_placeE - _ZN39_INTERNAL_a2eb8b31_4_k_cu_edf667a9_54014cuda3std3__45__cpo6cbeginE)
_ZN39_INTERNAL_a2eb8b31_4_k_cu_edf667a9_54014cuda3std3__45__cpo6cbeginE:
	.zero		1
	.type		_ZN39_INTERNAL_a2eb8b31_4_k_cu_edf667a9_54014cuda3std3__48in_placeE,@object
	.size		_ZN39_INTERNAL_a2eb8b31_4_k_cu_edf667a9_54014cuda3std3__48in_placeE,(_ZN39_INTERNAL_a2eb8b31_4_k_cu_edf667a9_54014cuda3std6ranges3__45__cpo9iter_moveE - _ZN39_INTERNAL_a2eb8b31_4_k_cu_edf667a9_54014cuda3std3__48in_placeE)
_ZN39_INTERNAL_a2eb8b31_4_k_cu_edf667a9_54014cuda3std3__48in_placeE:
	.zero		1
	.type		_ZN39_INTERNAL_a2eb8b31_4_k_cu_edf667a9_54014cuda3std6ranges3__45__cpo9iter_moveE,@object
	.size		_ZN39_INTERNAL_a2eb8b31_4_k_cu_edf667a9_54014cuda3std6ranges3__45__cpo9iter_moveE,(_ZN39_INTERNAL_a2eb8b31_4_k_cu_edf667a9_54014cuda3std3__45__cpo5beginE - _ZN39_INTERNAL_a2eb8b31_4_k_cu_edf667a9_54014cuda3std6ranges3__45__cpo9iter_moveE)
_ZN39_INTERNAL_a2eb8b31_4_k_cu_edf667a9_54014cuda3std6ranges3__45__cpo9iter_moveE:
	.zero		1
	.type		_ZN39_INTERNAL_a2eb8b31_4_k_cu_edf667a9_54014cuda3std3__45__cpo5beginE,@object
	.size		_ZN39_INTERNAL_a2eb8b31_4_k_cu_edf667a9_54014cuda3std3__45__cpo5beginE,(_ZN39_INTERNAL_a2eb8b31_4_k_cu_edf667a9_54014cuda3std3__441_GLOBAL__N__a2eb8b31_4_k_cu_edf667a9_54016ignoreE - _ZN39_INTERNAL_a2eb8b31_4_k_cu_edf667a9_54014cuda3std3__45__cpo5beginE)
_ZN39_INTERNAL_a2eb8b31_4_k_cu_edf667a9_54014cuda3std3__45__cpo5beginE:
	.zero		1
	.type		_ZN39_INTERNAL_a2eb8b31_4_k_cu_edf667a9_54014cuda3std3__441_GLOBAL__N__a2eb8b31_4_k_cu_edf667a9_54016ignoreE,@object
	.size		_ZN39_INTERNAL_a2eb8b31_4_k_cu_edf667a9_54014cuda3std3__441_GLOBAL__N__a2eb8b31_4_k_cu_edf667a9_54016ignoreE,(_ZN39_INTERNAL_a2eb8b31_4_k_cu_edf667a9_54014cute7productE - _ZN39_INTERNAL_a2eb8b31_4_k_cu_edf667a9_54014cuda3std3__441_GLOBAL__N__a2eb8b31_4_k_cu_edf667a9_54016ignoreE)
_ZN39_INTERNAL_a2eb8b31_4_k_cu_edf667a9_54014cuda3std3__441_GLOBAL__N__a2eb8b31_4_k_cu_edf667a9_54016ignoreE:
	.zero		1
	.type		_ZN39_INTERNAL_a2eb8b31_4_k_cu_edf667a9_54014cute7productE,@object
	.size		_ZN39_INTERNAL_a2eb8b31_4_k_cu_edf667a9_54014cute7productE,(_ZN39_INTERNAL_a2eb8b31_4_k_cu_edf667a9_54014cuda3std3__45__cpo3endE - _ZN39_INTERNAL_a2eb8b31_4_k_cu_edf667a9_54014cute7productE)
_ZN39_INTERNAL_a2eb8b31_4_k_cu_edf667a9_54014cute7productE:
	.zero		1
	.type		_ZN39_INTERNAL_a2eb8b31_4_k_cu_edf667a9_54014cuda3std3__45__cpo3endE,@object
	.size		_ZN39_INTERNAL_a2eb8b31_4_k_cu_edf667a9_54014cuda3std3__45__cpo3endE,(_ZN39_INTERNAL_a2eb8b31_4_k_cu_edf667a9_54014cuda3std3__419piecewise_constructE - _ZN39_INTERNAL_a2eb8b31_4_k_cu_edf667a9_54014cuda3std3__45__cpo3endE)
_ZN39_INTERNAL_a2eb8b31_4_k_cu_edf667a9_54014cuda3std3__45__cpo3endE:
	.zero		1
	.type		_ZN39_INTERNAL_a2eb8b31_4_k_cu_edf667a9_54014cuda3std3__419piecewise_constructE,@object
	.size		_ZN39_INTERNAL_a2eb8b31_4_k_cu_edf667a9_54014cuda3std3__419piecewise_constructE,(_ZN39_INTERNAL_a2eb8b31_4_k_cu_edf667a9_54014cuda3std3__45__cpo4cendE - _ZN39_INTERNAL_a2eb8b31_4_k_cu_edf667a9_54014cuda3std3__419piecewise_constructE)
_ZN39_INTERNAL_a2eb8b31_4_k_cu_edf667a9_54014cuda3std3__419piecewise_constructE:
	.zero		1
	.type		_ZN39_INTERNAL_a2eb8b31_4_k_cu_edf667a9_54014cuda3std3__45__cpo4cendE,@object
	.size		_ZN39_INTERNAL_a2eb8b31_4_k_cu_edf667a9_54014cuda3std3__45__cpo4cendE,(_ZN39_INTERNAL_a2eb8b31_4_k_cu_edf667a9_54014cuda3std6ranges3__45__cpo4swapE - _ZN39_INTERNAL_a2eb8b31_4_k_cu_edf667a9_54014cuda3std3__45__cpo4cendE)
_ZN39_INTERNAL_a2eb8b31_4_k_cu_edf667a9_54014cuda3std3__45__cpo4cendE:
	.zero		1
	.type		_ZN39_INTERNAL_a2eb8b31_4_k_cu_edf667a9_54014cuda3std6ranges3__45__cpo4swapE,@object
	.size		_ZN39_INTERNAL_a2eb8b31_4_k_cu_edf667a9_54014cuda3std6ranges3__45__cpo4swapE,(.L_8 - _ZN39_INTERNAL_a2eb8b31_4_k_cu_edf667a9_54014cuda3std6ranges3__45__cpo4swapE)
_ZN39_INTERNAL_a2eb8b31_4_k_cu_edf667a9_54014cuda3std6ranges3__45__cpo4swapE:
	.zero		1
.L_8:


//--------------------- .nv.constant0._ZN7cutlass13device_kernelINS_4gemm6kernel13GemmUniversalIN4cute5tupleIJiiiiEEENS1_10collective13CollectiveMmaINS1_34MainloopSm90TmaGmmaWarpSpecializedILi3ENS5_IJNS4_1CILi2EEENSA_ILi1EEESC_EEENS1_35KernelTmaWarpSpecializedCooperativeEEENS5_IJNSA_ILi128EEENSA_ILi256EEENSA_ILi64EEEEEEaNS5_IJlSC_lEEEaSK_NS4_8TiledMMAINS4_8MMA_AtomIJNS4_4SM904GMMA27MMA_64x256x32_S32S8S8_SS_TNEEEENS4_6LayoutISD_NS5_IJSC_NSA_ILi0EEESS_EEEEENS5_IJNS4_10UnderscoreESV_SV_EEEEENS4_13SM90_TMA_LOADENS4_14ComposedLayoutINS4_7SwizzleILi2ELi4ELi3EEENS4_18smem_ptr_flag_bitsILi8EEENSR_INS5_IJNSA_ILi8EEESI_EEENS5_IJSI_SC_EEEEEEEvNS4_8identityENS4_23SM90_TMA_LOAD_MULTICASTES18_vS19_EENS_8epilogue10collective6detail29Sm90TmaWarpSpecializedAdapterINS1D_15DefaultEpilogueIaSK_SK_NS1C_6thread17LinearCombinationIaLi1EiiLNS1H_9ScaleType4KindE0ELNS_15FloatRoundStyleE2EaEENS1_15EpilogueDefaultEEEEEvvEEEEvNT_6ParamsE --------------------------
	.section	.nv.constant0._ZN7cutlass13device_kernelINS_4gemm6kernel13GemmUniversalIN4cute5tupleIJiiiiEEENS1_10collective13CollectiveMmaINS1_34MainloopSm90TmaGmmaWarpSpecializedILi3ENS5_IJNS4_1CILi2EEENSA_ILi1EEESC_EEENS1_35KernelTmaWarpSpecializedCooperativeEEENS5_IJNSA_ILi128EEENSA_ILi256EEENSA_ILi64EEEEEEaNS5_IJlSC_lEEEaSK_NS4_8TiledMMAINS4_8MMA_AtomIJNS4_4SM904GMMA27MMA_64x256x32_S32S8S8_SS_TNEEEENS4_6LayoutISD_NS5_IJSC_NSA_ILi0EEESS_EEEEENS5_IJNS4_10UnderscoreESV_SV_EEEEENS4_13SM90_TMA_LOADENS4_14ComposedLayoutINS4_7SwizzleILi2ELi4ELi3EEENS4_18smem_ptr_flag_bitsILi8EEENSR_INS5_IJNSA_ILi8EEESI_EEENS5_IJSI_SC_EEEEEEEvNS4_8identityENS4_23SM90_TMA_LOAD_MULTICASTES18_vS19_EENS_8epilogue10collective6detail29Sm90TmaWarpSpecializedAdapterINS1D_15DefaultEpilogueIaSK_SK_NS1C_6thread17LinearCombinationIaLi1EiiLNS1H_9ScaleType4KindE0ELNS_15FloatRoundStyleE2EaEENS1_15EpilogueDefaultEEEEEvvEEEEvNT_6ParamsE,"a",@progbits
	.sectionflags	@""
	.align	4
.nv.constant0._ZN7cutlass13device_kernelINS_4gemm6kernel13GemmUniversalIN4cute5tupleIJiiiiEEENS1_10collective13CollectiveMmaINS1_34MainloopSm90TmaGmmaWarpSpecializedILi3ENS5_IJNS4_1CILi2EEENSA_ILi1EEESC_EEENS1_35KernelTmaWarpSpecializedCooperativeEEENS5_IJNSA_ILi128EEENSA_ILi256EEENSA_ILi64EEEEEEaNS5_IJlSC_lEEEaSK_NS4_8TiledMMAINS4_8MMA_AtomIJNS4_4SM904GMMA27MMA_64x256x32_S32S8S8_SS_TNEEEENS4_6LayoutISD_NS5_IJSC_NSA_ILi0EEESS_EEEEENS5_IJNS4_10UnderscoreESV_SV_EEEEENS4_13SM90_TMA_LOADENS4_14ComposedLayoutINS4_7SwizzleILi2ELi4ELi3EEENS4_18smem_ptr_flag_bitsILi8EEENSR_INS5_IJNSA_ILi8EEESI_EEENS5_IJSI_SC_EEEEEEEvNS4_8identityENS4_23SM90_TMA_LOAD_MULTICASTES18_vS19_EENS_8epilogue10collective6detail29Sm90TmaWarpSpecializedAdapterINS1D_15DefaultEpilogueIaSK_SK_NS1C_6thread17LinearCombinationIaLi1EiiLNS1H_9ScaleType4KindE0ELNS_15FloatRoundStyleE2EaEENS1_15EpilogueDefaultEEEEEvvEEEEvNT_6ParamsE:
	.zero		1664


//--------------------- SYMBOLS --------------------------

	.type		.nv.reservedSmem.offset0,@object
	.size		.nv.reservedSmem.offset0,0x4
	.type		__assertfail,@function
